// auto-generated by cutlass_sweep.gemm — config: {"arch": "sm_90", "cluster_m": 1, "cluster_n": 1, "dtype": "tf32", "stages": 0, "tile_k": 32, "tile_m": 256, "tile_n": 256}
#include "cutlass/cutlass.h"
#include "cutlass/gemm/collective/collective_builder.hpp"
#include "cutlass/gemm/device/gemm_universal_adapter.h"
#include "cutlass/gemm/kernel/gemm_universal.hpp"
#include "cutlass/epilogue/collective/collective_builder.hpp"

using ElemA = cutlass::tfloat32_t;
using ElemB = cutlass::tfloat32_t;
using ElemCD = cutlass::tfloat32_t;
using Acc  = float;
using TileShape    = cute::Shape<cute::_256, cute::_256, cute::_32>;
using ClusterShape = cute::Shape<cute::_1, cute::_1, cute::_1>;

using CollectiveEpilogue = typename cutlass::epilogue::collective::CollectiveBuilder<
    cutlass::arch::Sm90, cutlass::arch::OpClassTensorOp,
    TileShape, ClusterShape,
    cutlass::epilogue::collective::EpilogueTileAuto,
    Acc, Acc,
    ElemCD, cutlass::layout::RowMajor, 128 / cutlass::sizeof_bits<ElemCD>::value,
    ElemCD, cutlass::layout::RowMajor, 128 / cutlass::sizeof_bits<ElemCD>::value,
    cutlass::epilogue::collective::EpilogueScheduleAuto
  >::CollectiveOp;

using CollectiveMainloop = typename cutlass::gemm::collective::CollectiveBuilder<
    cutlass::arch::Sm90, cutlass::arch::OpClassTensorOp,
    ElemA, cutlass::layout::RowMajor, 128 / cutlass::sizeof_bits<ElemA>::value,
    ElemB, cutlass::layout::ColumnMajor, 128 / cutlass::sizeof_bits<ElemB>::value,
    Acc,
    TileShape, ClusterShape,
    cutlass::gemm::collective::StageCountAutoCarveout<static_cast<int>(sizeof(typename CollectiveEpilogue::SharedStorage))>,
    cutlass::gemm::collective::KernelScheduleAuto
  >::CollectiveOp;

using GemmKernel = cutlass::gemm::kernel::GemmUniversal<
    cute::Shape<int,int,int,int>,
    CollectiveMainloop,
    CollectiveEpilogue
>;
using Gemm = cutlass::gemm::device::GemmUniversalAdapter<GemmKernel>;

// Force the device kernel symbol into the cubin without needing a host main.
auto* _anchor = &cutlass::device_kernel<GemmKernel>;


// ===== COMPILED SASS (sm_90a) =====

	.target	sm_90a

	.elftype	@"ET_EXEC"


//--------------------- .note.nv.tkinfo           --------------------------
	.section	.note.nv.tkinfo,"",@"SHT_NOTE"
	.sectionflags	@"SHF_NOTE_NV_TKINFO"
	.tkinfo
        /*0018*/ 	.word	0x00000002
        /*0030*/ 	.string	""
        /*0030*/ 	.string	"ptxas"
        /*0030*/ 	.string	"Cuda compilation tools, release 13.0, V13.0.88"
        /*0030*/ 	.string	"Build cuda_13.0.r13.0/compiler.36424714_0"
        /*0030*/ 	.string	"-arch sm_90a -m 64 "



//--------------------- .note.nv.cuinfo           --------------------------
	.section	.note.nv.cuinfo,"",@"SHT_NOTE"
	.sectionflags	@"SHF_NOTE_NV_CUINFO"
        /*0018*/ 	.short	0x0002
        /*001a*/ 	.short	0x005a
        /*001c*/ 	.short	0x0082
	.zero		2


//--------------------- .nv.info                  --------------------------
	.section	.nv.info,"",@"SHT_CUDA_INFO"
	.align	4


	//----- nvinfo : EIATTR_REGCOUNT
	.align		4
        /*0000*/ 	.byte	0x04, 0x2f
        /*0002*/ 	.short	(.L_15 - .L_14)
	.align		4
.L_14:
        /*0004*/ 	.word	index@(_ZN7cutlass13device_kernelINS_4gemm6kernel13GemmUniversalIN4cute5tupleIJiiiiEEENS1_10collective13CollectiveMmaINS1_34MainloopSm90TmaGmmaWarpSpecializedILi3ENS5_IJNS4_1CILi1EEESB_SB_EEENS1_35KernelTmaWarpSpecializedCooperativeEEENS5_IJNSA_ILi256EEESF_NSA_ILi32EEEEEENS_10tfloat32_tENS5_IJlSB_lEEESI_SJ_NS4_8TiledMMAINS4_8MMA_AtomIJNS4_4SM904GMMA30MMA_64x256x8_F32TF32TF32_SS_TNILNSN_7ScaleInE1ELSP_1EEEEEENS4_6LayoutINS5_IJNSA_ILi2EEESB_SB_EEENS5_IJSB_NSA_ILi0EEESV_EEEEENS5_IJNS4_10UnderscoreESY_SY_EEEEENS4_13SM90_TMA_LOADENS4_14ComposedLayoutINS4_7SwizzleILi3ELi4ELi3EEENS4_18smem_ptr_flag_bitsILi32EEENSS_INS5_IJNSA_ILi8EEESG_EEENS5_IJSG_SB_EEEEEEEvNS4_8identityES11_S1B_vS1C_EENS_8epilogue10collective6detail29Sm90TmaWarpSpecializedAdapterINS1F_15DefaultEpilogueISI_SJ_SJ_NS1E_6thread17LinearCombinationISI_Li1EffLNS1J_9ScaleType4KindE0ELNS_15FloatRoundStyleE2ESI_EENS1_15EpilogueDefaultEEEEEvvEEEEvNT_6ParamsE)
        /*0008*/ 	.word	0x000000a8


	//----- nvinfo : EIATTR_FRAME_SIZE
	.align		4
.L_15:
        /*000c*/ 	.byte	0x04, 0x11
        /*000e*/ 	.short	(.L_17 - .L_16)
	.align		4
.L_16:
        /*0010*/ 	.word	index@(_ZN7cutlass13device_kernelINS_4gemm6kernel13GemmUniversalIN4cute5tupleIJiiiiEEENS1_10collective13CollectiveMmaINS1_34MainloopSm90TmaGmmaWarpSpecializedILi3ENS5_IJNS4_1CILi1EEESB_SB_EEENS1_35KernelTmaWarpSpecializedCooperativeEEENS5_IJNSA_ILi256EEESF_NSA_ILi32EEEEEENS_10tfloat32_tENS5_IJlSB_lEEESI_SJ_NS4_8TiledMMAINS4_8MMA_AtomIJNS4_4SM904GMMA30MMA_64x256x8_F32TF32TF32_SS_TNILNSN_7ScaleInE1ELSP_1EEEEEENS4_6LayoutINS5_IJNSA_ILi2EEESB_SB_EEENS5_IJSB_NSA_ILi0EEESV_EEEEENS5_IJNS4_10UnderscoreESY_SY_EEEEENS4_13SM90_TMA_LOADENS4_14ComposedLayoutINS4_7SwizzleILi3ELi4ELi3EEENS4_18smem_ptr_flag_bitsILi32EEENSS_INS5_IJNSA_ILi8EEESG_EEENS5_IJSG_SB_EEEEEEEvNS4_8identityES11_S1B_vS1C_EENS_8epilogue10collective6detail29Sm90TmaWarpSpecializedAdapterINS1F_15DefaultEpilogueISI_SJ_SJ_NS1E_6thread17LinearCombinationISI_Li1EffLNS1J_9ScaleType4KindE0ELNS_15FloatRoundStyleE2ESI_EENS1_15EpilogueDefaultEEEEEvvEEEEvNT_6ParamsE)
        /*0014*/ 	.word	0x00000788


	//----- nvinfo : EIATTR_MIN_STACK_SIZE
	.align		4
.L_17:
        /*0018*/ 	.byte	0x04, 0x12
        /*001a*/ 	.short	(.L_19 - .L_18)
	.align		4
.L_18:
        /*001c*/ 	.word	index@(_ZN7cutlass13device_kernelINS_4gemm6kernel13GemmUniversalIN4cute5tupleIJiiiiEEENS1_10collective13CollectiveMmaINS1_34MainloopSm90TmaGmmaWarpSpecializedILi3ENS5_IJNS4_1CILi1EEESB_SB_EEENS1_35KernelTmaWarpSpecializedCooperativeEEENS5_IJNSA_ILi256EEESF_NSA_ILi32EEEEEENS_10tfloat32_tENS5_IJlSB_lEEESI_SJ_NS4_8TiledMMAINS4_8MMA_AtomIJNS4_4SM904GMMA30MMA_64x256x8_F32TF32TF32_SS_TNILNSN_7ScaleInE1ELSP_1EEEEEENS4_6LayoutINS5_IJNSA_ILi2EEESB_SB_EEENS5_IJSB_NSA_ILi0EEESV_EEEEENS5_IJNS4_10UnderscoreESY_SY_EEEEENS4_13SM90_TMA_LOADENS4_14ComposedLayoutINS4_7SwizzleILi3ELi4ELi3EEENS4_18smem_ptr_flag_bitsILi32EEENSS_INS5_IJNSA_ILi8EEESG_EEENS5_IJSG_SB_EEEEEEEvNS4_8identityES11_S1B_vS1C_EENS_8epilogue10collective6detail29Sm90TmaWarpSpecializedAdapterINS1F_15DefaultEpilogueISI_SJ_SJ_NS1E_6thread17LinearCombinationISI_Li1EffLNS1J_9ScaleType4KindE0ELNS_15FloatRoundStyleE2ESI_EENS1_15EpilogueDefaultEEEEEvvEEEEvNT_6ParamsE)
        /*0020*/ 	.word	0x00000788
.L_19:


//--------------------- .nv.compat                --------------------------
	.section	.nv.compat,"",@"SHT_CUDA_COMPAT_INFO"
	.align	4
        /*0000*/ 	.byte	0x02, 0x09, 0x01, 0x00, 0x02, 0x02, 0x04, 0x00, 0x02, 0x05, 0x05, 0x00, 0x03, 0x07, 0x01, 0x01
        /*0010*/ 	.byte	0x02, 0x03, 0x01, 0x00, 0x02, 0x06, 0x01, 0x00, 0x04, 0x0b, 0x08, 0x00, 0x00, 0x00, 0x00, 0x00
        /*0020*/ 	.byte	0x00, 0x00, 0x00, 0x00


//--------------------- .nv.info._ZN7cutlass13device_kernelINS_4gemm6kernel13GemmUniversalIN4cute5tupleIJiiiiEEENS1_10collective13CollectiveMmaINS1_34MainloopSm90TmaGmmaWarpSpecializedILi3ENS5_IJNS4_1CILi1EEESB_SB_EEENS1_35KernelTmaWarpSpecializedCooperativeEEENS5_IJNSA_ILi256EEESF_NSA_ILi32EEEEEENS_10tfloat32_tENS5_IJlSB_lEEESI_SJ_NS4_8TiledMMAINS4_8MMA_AtomIJNS4_4SM904GMMA30MMA_64x256x8_F32TF32TF32_SS_TNILNSN_7ScaleInE1ELSP_1EEEEEENS4_6LayoutINS5_IJNSA_ILi2EEESB_SB_EEENS5_IJSB_NSA_ILi0EEESV_EEEEENS5_IJNS4_10UnderscoreESY_SY_EEEEENS4_13SM90_TMA_LOADENS4_14ComposedLayoutINS4_7SwizzleILi3ELi4ELi3EEENS4_18smem_ptr_flag_bitsILi32EEENSS_INS5_IJNSA_ILi8EEESG_EEENS5_IJSG_SB_EEEEEEEvNS4_8identityES11_S1B_vS1C_EENS_8epilogue10collective6detail29Sm90TmaWarpSpecializedAdapterINS1F_15DefaultEpilogueISI_SJ_SJ_NS1E_6thread17LinearCombinationISI_Li1EffLNS1J_9ScaleType4KindE0ELNS_15FloatRoundStyleE2ESI_EENS1_15EpilogueDefaultEEEEEvvEEEEvNT_6ParamsE --------------------------
	.section	.nv.info._ZN7cutlass13device_kernelINS_4gemm6kernel13GemmUniversalIN4cute5tupleIJiiiiEEENS1_10collective13CollectiveMmaINS1_34MainloopSm90TmaGmmaWarpSpecializedILi3ENS5_IJNS4_1CILi1EEESB_SB_EEENS1_35KernelTmaWarpSpecializedCooperativeEEENS5_IJNSA_ILi256EEESF_NSA_ILi32EEEEEENS_10tfloat32_tENS5_IJlSB_lEEESI_SJ_NS4_8TiledMMAINS4_8MMA_AtomIJNS4_4SM904GMMA30MMA_64x256x8_F32TF32TF32_SS_TNILNSN_7ScaleInE1ELSP_1EEEEEENS4_6LayoutINS5_IJNSA_ILi2EEESB_SB_EEENS5_IJSB_NSA_ILi0EEESV_EEEEENS5_IJNS4_10UnderscoreESY_SY_EEEEENS4_13SM90_TMA_LOADENS4_14ComposedLayoutINS4_7SwizzleILi3ELi4ELi3EEENS4_18smem_ptr_flag_bitsILi32EEENSS_INS5_IJNSA_ILi8EEESG_EEENS5_IJSG_SB_EEEEEEEvNS4_8identityES11_S1B_vS1C_EENS_8epilogue10collective6detail29Sm90TmaWarpSpecializedAdapterINS1F_15DefaultEpilogueISI_SJ_SJ_NS1E_6thread17LinearCombinationISI_Li1EffLNS1J_9ScaleType4KindE0ELNS_15FloatRoundStyleE2ESI_EENS1_15EpilogueDefaultEEEEEvvEEEEvNT_6ParamsE,"",@"SHT_CUDA_INFO"
	.sectionflags	@""
	.align	4


	//----- nvinfo : EIATTR_CUDA_API_VERSION
	.align		4
        /*0000*/ 	.byte	0x04, 0x37
        /*0002*/ 	.short	(.L_21 - .L_20)
.L_20:
        /*0004*/ 	.word	0x00000082


	//----- nvinfo : EIATTR_KPARAM_INFO
	.align		4
.L_21:
        /*0008*/ 	.byte	0x04, 0x17
        /*000a*/ 	.short	(.L_23 - .L_22)
.L_22:
        /*000c*/ 	.word	0x00000000
        /*0010*/ 	.short	0x0000
        /*0012*/ 	.short	0x0070
        /*0014*/ 	.byte	0x00, 0xf0, 0x01, 0x10


	//----- nvinfo : EIATTR_SPARSE_MMA_MASK
	.align		4
.L_23:
        /*0018*/ 	.byte	0x03, 0x50
        /*001a*/ 	.short	0x0000


	//----- nvinfo : EIATTR_MAXREG_COUNT
	.align		4
        /*001c*/ 	.byte	0x03, 0x1b
        /*001e*/ 	.short	0x00a8


	//----- nvinfo : EIATTR_NUM_BARRIERS
	.align		4
        /*0020*/ 	.byte	0x02, 0x4c
        /*0022*/ 	.byte	0x01
	.zero		1


	//----- nvinfo : EIATTR_EXTERNS
	.align		4
        /*0024*/ 	.byte	0x04, 0x0f
        /*0026*/ 	.short	(.L_25 - .L_24)


	//   ....[0]....
	.align		4
.L_24:
        /*0028*/ 	.word	index@(__assertfail)


	//----- nvinfo : EIATTR_ANNOTATIONS
	.align		4
.L_25:
        /*002c*/ 	.byte	0x04, 0x55
        /*002e*/ 	.short	(.L_27 - .L_26)


	//   ....[0]....
.L_26:
        /*0030*/ 	.word	0x00000001
        /*0034*/ 	.byte	0x80, 0x06, 0x00, 0x00, 0x01, 0x00, 0x00, 0x00, 0x90, 0x14, 0x00, 0x00, 0x01, 0x00, 0x00, 0x00
        /* <DEDUP_REMOVED lines=712> */
        /*2cc4*/ 	.byte	0x30, 0xa3, 0x01, 0x00, 0x01, 0x00, 0x00, 0x00, 0xe0, 0xa4, 0x01, 0x00


	//----- nvinfo : EIATTR_MERCURY_ISA_VERSION
	.align		4
.L_27:
        /*2cd0*/ 	.byte	0x03, 0x5f
        /*2cd2*/ 	.short	0x0101


	//----- nvinfo : EIATTR_INT_WARP_WIDE_INSTR_OFFSETS
	.align		4
        /*2cd4*/ 	.byte	0x04, 0x31
        /*2cd6*/ 	.short	(.L_29 - .L_28)


	//   ....[0]....
.L_28:
        /*2cd8*/ 	.word	0x000004e0


	//   ....[1]....
        /*2cdc*/ 	.word	0x000004f0


	//   ....[2]....
        /*2ce0*/ 	.word	0x00000580


	//----- nvinfo : EIATTR_COOP_GROUP_MASK_REGIDS
	.align		4
.L_29:
        /*2ce4*/ 	.byte	0x04, 0x29
        /*2ce6*/ 	.short	(.L_31 - .L_30)


	//   ....[0]....
.L_30:
        /*2ce8*/ 	.word	0xffffffff


	//   ....[1]....
        /*2cec*/ 	.word	0xffffffff


	//   ....[2]....
        /*2cf0*/ 	.word	0xffffffff


	//   ....[3]....
        /*2cf4*/ 	.word	0xffffffff


	//   ....[4]....
        /*2cf8*/ 	.word	0xffffffff


	//----- nvinfo : EIATTR_COOP_GROUP_INSTR_OFFSETS
	.align		4
.L_31:
        /*2cfc*/ 	.byte	0x04, 0x28
        /*2cfe*/ 	.short	(.L_33 - .L_32)


	//   ....[0]....
.L_32:
        /*2d00*/ 	.word	0x00000070


	//   ....[1]....
        /*2d04*/ 	.word	0x00000080


	//   ....[2]....
        /*2d08*/ 	.word	0x000001a0


	//   ....[3]....
        /*2d0c*/ 	.word	0x00000390


	//   ....[4]....
        /*2d10*/ 	.word	0x00001140


	//----- nvinfo : EIATTR_REG_RECONFIG
	.align		4
.L_33:
        /*2d14*/ 	.byte	0x01, 0x54
	.zero		2


	//----- nvinfo : EIATTR_SYSCALL_OFFSETS
	.align		4
        /*2d18*/ 	.byte	0x04, 0x46
        /*2d1a*/ 	.short	(.L_35 - .L_34)


	//   ....[0]....
.L_34:
        /*2d1c*/ 	.word	0x000012f0


	//----- nvinfo : EIATTR_MBARRIER_INSTR_OFFSETS
	.align		4
.L_35:
        /*2d20*/ 	.byte	0x04, 0x39
        /*2d22*/ 	.short	(.L_37 - .L_36)


	//   ....[0]....
.L_36:
        /*2d24*/ 	.word	0x00000320
        /*2d28*/ 	.word	0x000000ff
        /*2d2c*/ 	.word	0x00000000
        /*2d30*/ 	.short	0x0100
        /*2d32*/ 	.byte	0x08
	.zero		1


	//   ....[1]....
        /*2d34*/ 	.word	0x00000330
        /*2d38*/ 	.word	0x000000ff
        /*2d3c*/ 	.word	0x00000018
        /*2d40*/ 	.short	0x0100
        /*2d42*/ 	.byte	0x08
	.zero		1


	//   ....[2]....
        /*2d44*/ 	.word	0x00000340
        /*2d48*/ 	.word	0x000000ff
        /*2d4c*/ 	.word	0x00000008
        /*2d50*/ 	.short	0x0100
        /*2d52*/ 	.byte	0x08
	.zero		1


	//   ....[3]....
        /*2d54*/ 	.word	0x00000350
        /*2d58*/ 	.word	0x000000ff
        /*2d5c*/ 	.word	0x00000020
        /*2d60*/ 	.short	0x0100
        /*2d62*/ 	.byte	0x08
	.zero		1


	//   ....[4]....
        /*2d64*/ 	.word	0x00000360
        /*2d68*/ 	.word	0x000000ff
        /*2d6c*/ 	.word	0x00000010
        /*2d70*/ 	.short	0x0100
        /*2d72*/ 	.byte	0x08
	.zero		1


	//   ....[5]....
        /*2d74*/ 	.word	0x00000370
        /*2d78*/ 	.word	0x000000ff
        /*2d7c*/ 	.word	0x00000028
        /*2d80*/ 	.short	0x0100
        /*2d82*/ 	.byte	0x08
	.zero		1


	//   ....[6]....
        /*2d84*/ 	.word	0x000005f0
        /*2d88*/ 	.word	0x000000ff
        /*2d8c*/ 	.word	0x00000040
        /*2d90*/ 	.short	0x0100
        /*2d92*/ 	.byte	0x10
	.zero		1


	//   ....[7]....
        /*2d94*/ 	.word	0x00000690
        /*2d98*/ 	.word	0x000000ff
        /*2d9c*/ 	.word	0x00000048
        /*2da0*/ 	.short	0x0100
        /*2da2*/ 	.byte	0x10
	.zero		1


	//   ....[8]....
        /*2da4*/ 	.word	0x00001390
        /*2da8*/ 	.word	0x00000003
        /*2dac*/ 	.word	0x00000000
        /*2db0*/ 	.short	0x010a
        /*2db2*/ 	.byte	0x3f
	.zero		1


	//   ....[9]....
        /*2db4*/ 	.word	0x000013d0
        /*2db8*/ 	.word	0x00000003
        /*2dbc*/ 	.word	0x00000000
        /*2dc0*/ 	.short	0x010a
        /*2dc2*/ 	.byte	0x3f
	.zero		1


	//   ....[10]....
        /*2dc4*/ 	.word	0x000049e0
        /*2dc8*/ 	.word	0x000000ff
        /*2dcc*/ 	.word	0x00000000
        /*2dd0*/ 	.short	0x010a
        /*2dd2*/ 	.byte	0x08
	.zero		1


	//   ....[11]....
        /*2dd4*/ 	.word	0x00004a20
        /*2dd8*/ 	.word	0x000000ff
        /*2ddc*/ 	.word	0x00000000
        /*2de0*/ 	.short	0x010a
        /*2de2*/ 	.byte	0x08
	.zero		1


	//   ....[12]....
        /*2de4*/ 	.word	0x00008b00
        /*2de8*/ 	.word	0x000000ff
        /*2dec*/ 	.word	0x00000000
        /*2df0*/ 	.short	0x0101
        /*2df2*/ 	.byte	0x0c
	.zero		1


	//   ....[13]....
        /*2df4*/ 	.word	0x00008d10
        /*2df8*/ 	.word	0x000000ff
        /*2dfc*/ 	.word	0x00000000
        /*2e00*/ 	.short	0x0101
        /*2e02*/ 	.byte	0x06
	.zero		1


	//   ....[14]....
        /*2e04*/ 	.word	0x0001a0c0
        /*2e08*/ 	.word	0x0000000a
        /*2e0c*/ 	.word	0x00000018
        /*2e10*/ 	.short	0x010a
        /*2e12*/ 	.byte	0x3f
	.zero		1


	//   ....[15]....
        /*2e14*/ 	.word	0x0001a400
        /*2e18*/ 	.word	0x00000002
        /*2e1c*/ 	.word	0x00000048
        /*2e20*/ 	.short	0x0101
        /*2e22*/ 	.byte	0x3f
	.zero		1


	//   ....[16]....
        /*2e24*/ 	.word	0x0001abf0
        /*2e28*/ 	.word	0x00000005
        /*2e2c*/ 	.word	0x00000000
        /*2e30*/ 	.short	0x010a
        /*2e32*/ 	.byte	0x3f
	.zero		1


	//   ....[17]....
        /*2e34*/ 	.word	0x0001ac80
        /*2e38*/ 	.word	0x00000007
        /*2e3c*/ 	.word	0x00000000
        /*2e40*/ 	.short	0x010a
        /*2e42*/ 	.byte	0x3f
	.zero		1


	//   ....[18]....
        /*2e44*/ 	.word	0x0001ad10
        /*2e48*/ 	.word	0x00000003
        /*2e4c*/ 	.word	0x00000000
        /*2e50*/ 	.short	0x010a
        /*2e52*/ 	.byte	0x3f
	.zero		1


	//   ....[19]....
        /*2e54*/ 	.word	0x0001ad70
        /*2e58*/ 	.word	0x00000003
        /*2e5c*/ 	.word	0x00000000
        /*2e60*/ 	.short	0x010a
        /*2e62*/ 	.byte	0x3f
	.zero		1


	//   ....[20]....
        /*2e64*/ 	.word	0x0001add0
        /*2e68*/ 	.word	0x00000005
        /*2e6c*/ 	.word	0x00000000
        /*2e70*/ 	.short	0x010a
        /*2e72*/ 	.byte	0x3f
	.zero		1


	//   ....[21]....
        /*2e74*/ 	.word	0x0001aea0
        /*2e78*/ 	.word	0x0000000a
        /*2e7c*/ 	.word	0x00000018
        /*2e80*/ 	.short	0x010a
        /*2e82*/ 	.byte	0x3f
	.zero		1


	//   ....[22]....
        /*2e84*/ 	.word	0x0001af70
        /*2e88*/ 	.word	0x00000005
        /*2e8c*/ 	.word	0x00000000
        /*2e90*/ 	.short	0x010a
        /*2e92*/ 	.byte	0x3f
	.zero		1


	//   ....[23]....
        /*2e94*/ 	.word	0x0001afc0
        /*2e98*/ 	.word	0x00000007
        /*2e9c*/ 	.word	0x00000000
        /*2ea0*/ 	.short	0x010a
        /*2ea2*/ 	.byte	0x3f
	.zero		1


	//----- nvinfo : EIATTR_NUM_MBARRIERS
	.align		4
.L_37:
        /*2ea4*/ 	.byte	0x03, 0x38
        /*2ea6*/ 	.short	0x0008


	//----- nvinfo : EIATTR_EXIT_INSTR_OFFSETS
	.align		4
        /*2ea8*/ 	.byte	0x04, 0x1c
        /*2eaa*/ 	.short	(.L_39 - .L_38)


	//   ....[0]....
.L_38:
        /*2eac*/ 	.word	0x000006f0


	//   ....[1]....
        /*2eb0*/ 	.word	0x00001060


	//   ....[2]....
        /*2eb4*/ 	.word	0x00019650


	//   ....[3]....
        /*2eb8*/ 	.word	0x00019d50


	//   ....[4]....
        /*2ebc*/ 	.word	0x0001ad60


	//----- nvinfo : EIATTR_MAX_THREADS
	.align		4
.L_39:
        /*2ec0*/ 	.byte	0x04, 0x05
        /*2ec2*/ 	.short	(.L_41 - .L_40)
.L_40:
        /*2ec4*/ 	.word	0x00000180
        /*2ec8*/ 	.word	0x00000001
        /*2ecc*/ 	.word	0x00000001


	//----- nvinfo : EIATTR_CRS_STACK_SIZE
	.align		4
.L_41:
        /*2ed0*/ 	.byte	0x04, 0x1e
        /*2ed2*/ 	.short	(.L_43 - .L_42)
.L_42:
        /*2ed4*/ 	.word	0x00000000


	//----- nvinfo : EIATTR_CBANK_PARAM_SIZE
	.align		4
.L_43:
        /*2ed8*/ 	.byte	0x03, 0x19
        /*2eda*/ 	.short	0x0470


	//----- nvinfo : EIATTR_PARAM_CBANK
	.align		4
        /*2edc*/ 	.byte	0x04, 0x0a
        /*2ede*/ 	.short	(.L_45 - .L_44)
	.align		4
.L_44:
        /*2ee0*/ 	.word	index@(.nv.constant0._ZN7cutlass13device_kernelINS_4gemm6kernel13GemmUniversalIN4cute5tupleIJiiiiEEENS1_10collective13CollectiveMmaINS1_34MainloopSm90TmaGmmaWarpSpecializedILi3ENS5_IJNS4_1CILi1EEESB_SB_EEENS1_35KernelTmaWarpSpecializedCooperativeEEENS5_IJNSA_ILi256EEESF_NSA_ILi32EEEEEENS_10tfloat32_tENS5_IJlSB_lEEESI_SJ_NS4_8TiledMMAINS4_8MMA_AtomIJNS4_4SM904GMMA30MMA_64x256x8_F32TF32TF32_SS_TNILNSN_7ScaleInE1ELSP_1EEEEEENS4_6LayoutINS5_IJNSA_ILi2EEESB_SB_EEENS5_IJSB_NSA_ILi0EEESV_EEEEENS5_IJNS4_10UnderscoreESY_SY_EEEEENS4_13SM90_TMA_LOADENS4_14ComposedLayoutINS4_7SwizzleILi3ELi4ELi3EEENS4_18smem_ptr_flag_bitsILi32EEENSS_INS5_IJNSA_ILi8EEESG_EEENS5_IJSG_SB_EEEEEEEvNS4_8identityES11_S1B_vS1C_EENS_8epilogue10collective6detail29Sm90TmaWarpSpecializedAdapterINS1F_15DefaultEpilogueISI_SJ_SJ_NS1E_6thread17LinearCombinationISI_Li1EffLNS1J_9ScaleType4KindE0ELNS_15FloatRoundStyleE2ESI_EENS1_15EpilogueDefaultEEEEEvvEEEEvNT_6ParamsE)
        /*2ee4*/ 	.short	0x0210
        /*2ee6*/ 	.short	0x0470


	//----- nvinfo : EIATTR_SW_WAR
	.align		4
.L_45:
        /*2ee8*/ 	.byte	0x04, 0x36
        /*2eea*/ 	.short	(.L_47 - .L_46)
.L_46:
        /*2eec*/ 	.word	0x00000008
.L_47:


//--------------------- .nv.callgraph             --------------------------
	.section	.nv.callgraph,"",@"SHT_CUDA_CALLGRAPH"
	.align	4
	.sectionentsize	8
	.align		4
        /*0000*/ 	.word	0x00000000
	.align		4
        /*0004*/ 	.word	0xffffffff
	.align		4
        /*0008*/ 	.word	index@(_ZN7cutlass13device_kernelINS_4gemm6kernel13GemmUniversalIN4cute5tupleIJiiiiEEENS1_10collective13CollectiveMmaINS1_34MainloopSm90TmaGmmaWarpSpecializedILi3ENS5_IJNS4_1CILi1EEESB_SB_EEENS1_35KernelTmaWarpSpecializedCooperativeEEENS5_IJNSA_ILi256EEESF_NSA_ILi32EEEEEENS_10tfloat32_tENS5_IJlSB_lEEESI_SJ_NS4_8TiledMMAINS4_8MMA_AtomIJNS4_4SM904GMMA30MMA_64x256x8_F32TF32TF32_SS_TNILNSN_7ScaleInE1ELSP_1EEEEEENS4_6LayoutINS5_IJNSA_ILi2EEESB_SB_EEENS5_IJSB_NSA_ILi0EEESV_EEEEENS5_IJNS4_10UnderscoreESY_SY_EEEEENS4_13SM90_TMA_LOADENS4_14ComposedLayoutINS4_7SwizzleILi3ELi4ELi3EEENS4_18smem_ptr_flag_bitsILi32EEENSS_INS5_IJNSA_ILi8EEESG_EEENS5_IJSG_SB_EEEEEEEvNS4_8identityES11_S1B_vS1C_EENS_8epilogue10collective6detail29Sm90TmaWarpSpecializedAdapterINS1F_15DefaultEpilogueISI_SJ_SJ_NS1E_6thread17LinearCombinationISI_Li1EffLNS1J_9ScaleType4KindE0ELNS_15FloatRoundStyleE2ESI_EENS1_15EpilogueDefaultEEEEEvvEEEEvNT_6ParamsE)
	.align		4
        /*000c*/ 	.word	index@(__assertfail)
	.align		4
        /*0010*/ 	.word	0x00000000
	.align		4
        /*0014*/ 	.word	0xfffffffe
	.align		4
        /*0018*/ 	.word	0x00000000
	.align		4
        /*001c*/ 	.word	0xfffffffd
	.align		4
        /*0020*/ 	.word	0x00000000
	.align		4
        /*0024*/ 	.word	0xfffffffc


//--------------------- .nv.constant4             --------------------------
	.section	.nv.constant4,"a",@progbits
	.align	8
	.align		8
.nv.constant4:
        /*0000*/ 	.dword	__assertfail
	.align		8
        /*0008*/ 	.dword	__unnamed_1
	.align		8
        /*0010*/ 	.dword	_ZN39_INTERNAL_d56f9c10_4_k_cu_dc9681b4_58644cuda3std3__45__cpo5beginE
	.align		8
        /*0018*/ 	.dword	_ZN39_INTERNAL_d56f9c10_4_k_cu_dc9681b4_58644cuda3std3__45__cpo3endE
	.align		8
        /*0020*/ 	.dword	_ZN39_INTERNAL_d56f9c10_4_k_cu_dc9681b4_58644cuda3std3__45__cpo6cbeginE
	.align		8
        /*0028*/ 	.dword	_ZN39_INTERNAL_d56f9c10_4_k_cu_dc9681b4_58644cuda3std3__45__cpo4cendE
	.align		8
        /*0030*/ 	.dword	_ZN39_INTERNAL_d56f9c10_4_k_cu_dc9681b4_58644cuda3std3__441_GLOBAL__N__d56f9c10_4_k_cu_dc9681b4_58646ignoreE
	.align		8
        /*0038*/ 	.dword	_ZN39_INTERNAL_d56f9c10_4_k_cu_dc9681b4_58644cuda3std3__419piecewise_constructE
	.align		8
        /*0040*/ 	.dword	_ZN39_INTERNAL_d56f9c10_4_k_cu_dc9681b4_58644cuda3std3__48in_placeE
	.align		8
        /*0048*/ 	.dword	_ZN39_INTERNAL_d56f9c10_4_k_cu_dc9681b4_58644cuda3std6ranges3__45__cpo4swapE
	.align		8
        /*0050*/ 	.dword	_ZN39_INTERNAL_d56f9c10_4_k_cu_dc9681b4_58644cuda3std6ranges3__45__cpo9iter_moveE
	.align		8
        /*0058*/ 	.dword	_ZN39_INTERNAL_d56f9c10_4_k_cu_dc9681b4_58644cute7productE
	.align		8
        /*0060*/ 	.dword	_ZN39_INTERNAL_d56f9c10_4_k_cu_dc9681b4_58644cute1_E
	.align		8
        /*0068*/ 	.dword	$str$22
	.align		8
        /*0070*/ 	.dword	$str$23


//--------------------- .text._ZN7cutlass13device_kernelINS_4gemm6kernel13GemmUniversalIN4cute5tupleIJiiiiEEENS1_10collective13CollectiveMmaINS1_34MainloopSm90TmaGmmaWarpSpecializedILi3ENS5_IJNS4_1CILi1EEESB_SB_EEENS1_35KernelTmaWarpSpecializedCooperativeEEENS5_IJNSA_ILi256EEESF_NSA_ILi32EEEEEENS_10tfloat32_tENS5_IJlSB_lEEESI_SJ_NS4_8TiledMMAINS4_8MMA_AtomIJNS4_4SM904GMMA30MMA_64x256x8_F32TF32TF32_SS_TNILNSN_7ScaleInE1ELSP_1EEEEEENS4_6LayoutINS5_IJNSA_ILi2EEESB_SB_EEENS5_IJSB_NSA_ILi0EEESV_EEEEENS5_IJNS4_10UnderscoreESY_SY_EEEEENS4_13SM90_TMA_LOADENS4_14ComposedLayoutINS4_7SwizzleILi3ELi4ELi3EEENS4_18smem_ptr_flag_bitsILi32EEENSS_INS5_IJNSA_ILi8EEESG_EEENS5_IJSG_SB_EEEEEEEvNS4_8identityES11_S1B_vS1C_EENS_8epilogue10collective6detail29Sm90TmaWarpSpecializedAdapterINS1F_15DefaultEpilogueISI_SJ_SJ_NS1E_6thread17LinearCombinationISI_Li1EffLNS1J_9ScaleType4KindE0ELNS_15FloatRoundStyleE2ESI_EENS1_15EpilogueDefaultEEEEEvvEEEEvNT_6ParamsE --------------------------
	.section	.text._ZN7cutlass13device_kernelINS_4gemm6kernel13GemmUniversalIN4cute5tupleIJiiiiEEENS1_10collective13CollectiveMmaINS1_34MainloopSm90TmaGmmaWarpSpecializedILi3ENS5_IJNS4_1CILi1EEESB_SB_EEENS1_35KernelTmaWarpSpecializedCooperativeEEENS5_IJNSA_ILi256EEESF_NSA_ILi32EEEEEENS_10tfloat32_tENS5_IJlSB_lEEESI_SJ_NS4_8TiledMMAINS4_8MMA_AtomIJNS4_4SM904GMMA30MMA_64x256x8_F32TF32TF32_SS_TNILNSN_7ScaleInE1ELSP_1EEEEEENS4_6LayoutINS5_IJNSA_ILi2EEESB_SB_EEENS5_IJSB_NSA_ILi0EEESV_EEEEENS5_IJNS4_10UnderscoreESY_SY_EEEEENS4_13SM90_TMA_LOADENS4_14ComposedLayoutINS4_7SwizzleILi3ELi4ELi3EEENS4_18smem_ptr_flag_bitsILi32EEENSS_INS5_IJNSA_ILi8EEESG_EEENS5_IJSG_SB_EEEEEEEvNS4_8identityES11_S1B_vS1C_EENS_8epilogue10collective6detail29Sm90TmaWarpSpecializedAdapterINS1F_15DefaultEpilogueISI_SJ_SJ_NS1E_6thread17LinearCombinationISI_Li1EffLNS1J_9ScaleType4KindE0ELNS_15FloatRoundStyleE2ESI_EENS1_15EpilogueDefaultEEEEEvvEEEEvNT_6ParamsE,"ax",@progbits
	.align	128
.text._ZN7cutlass13device_kernelINS_4gemm6kernel13GemmUniversalIN4cute5tupleIJiiiiEEENS1_10collective13CollectiveMmaINS1_34MainloopSm90TmaGmmaWarpSpecializedILi3ENS5_IJNS4_1CILi1EEESB_SB_EEENS1_35KernelTmaWarpSpecializedCooperativeEEENS5_IJNSA_ILi256EEESF_NSA_ILi32EEEEEENS_10tfloat32_tENS5_IJlSB_lEEESI_SJ_NS4_8TiledMMAINS4_8MMA_AtomIJNS4_4SM904GMMA30MMA_64x256x8_F32TF32TF32_SS_TNILNSN_7ScaleInE1ELSP_1EEEEEENS4_6LayoutINS5_IJNSA_ILi2EEESB_SB_EEENS5_IJSB_NSA_ILi0EEESV_EEEEENS5_IJNS4_10UnderscoreESY_SY_EEEEENS4_13SM90_TMA_LOADENS4_14ComposedLayoutINS4_7SwizzleILi3ELi4ELi3EEENS4_18smem_ptr_flag_bitsILi32EEENSS_INS5_IJNSA_ILi8EEESG_EEENS5_IJSG_SB_EEEEEEEvNS4_8identityES11_S1B_vS1C_EENS_8epilogue10collective6detail29Sm90TmaWarpSpecializedAdapterINS1F_15DefaultEpilogueISI_SJ_SJ_NS1E_6thread17LinearCombinationISI_Li1EffLNS1J_9ScaleType4KindE0ELNS_15FloatRoundStyleE2ESI_EENS1_15EpilogueDefaultEEEEEvvEEEEvNT_6ParamsE:
        .type           _ZN7cutlass13device_kernelINS_4gemm6kernel13GemmUniversalIN4cute5tupleIJiiiiEEENS1_10collective13CollectiveMmaINS1_34MainloopSm90TmaGmmaWarpSpecializedILi3ENS5_IJNS4_1CILi1EEESB_SB_EEENS1_35KernelTmaWarpSpecializedCooperativeEEENS5_IJNSA_ILi256EEESF_NSA_ILi32EEEEEENS_10tfloat32_tENS5_IJlSB_lEEESI_SJ_NS4_8TiledMMAINS4_8MMA_AtomIJNS4_4SM904GMMA30MMA_64x256x8_F32TF32TF32_SS_TNILNSN_7ScaleInE1ELSP_1EEEEEENS4_6LayoutINS5_IJNSA_ILi2EEESB_SB_EEENS5_IJSB_NSA_ILi0EEESV_EEEEENS5_IJNS4_10UnderscoreESY_SY_EEEEENS4_13SM90_TMA_LOADENS4_14ComposedLayoutINS4_7SwizzleILi3ELi4ELi3EEENS4_18smem_ptr_flag_bitsILi32EEENSS_INS5_IJNSA_ILi8EEESG_EEENS5_IJSG_SB_EEEEEEEvNS4_8identityES11_S1B_vS1C_EENS_8epilogue10collective6detail29Sm90TmaWarpSpecializedAdapterINS1F_15DefaultEpilogueISI_SJ_SJ_NS1E_6thread17LinearCombinationISI_Li1EffLNS1J_9ScaleType4KindE0ELNS_15FloatRoundStyleE2ESI_EENS1_15EpilogueDefaultEEEEEvvEEEEvNT_6ParamsE,@function
        .size           _ZN7cutlass13device_kernelINS_4gemm6kernel13GemmUniversalIN4cute5tupleIJiiiiEEENS1_10collective13CollectiveMmaINS1_34MainloopSm90TmaGmmaWarpSpecializedILi3ENS5_IJNS4_1CILi1EEESB_SB_EEENS1_35KernelTmaWarpSpecializedCooperativeEEENS5_IJNSA_ILi256EEESF_NSA_ILi32EEEEEENS_10tfloat32_tENS5_IJlSB_lEEESI_SJ_NS4_8TiledMMAINS4_8MMA_AtomIJNS4_4SM904GMMA30MMA_64x256x8_F32TF32TF32_SS_TNILNSN_7ScaleInE1ELSP_1EEEEEENS4_6LayoutINS5_IJNSA_ILi2EEESB_SB_EEENS5_IJSB_NSA_ILi0EEESV_EEEEENS5_IJNS4_10UnderscoreESY_SY_EEEEENS4_13SM90_TMA_LOADENS4_14ComposedLayoutINS4_7SwizzleILi3ELi4ELi3EEENS4_18smem_ptr_flag_bitsILi32EEENSS_INS5_IJNSA_ILi8EEESG_EEENS5_IJSG_SB_EEEEEEEvNS4_8identityES11_S1B_vS1C_EENS_8epilogue10collective6detail29Sm90TmaWarpSpecializedAdapterINS1F_15DefaultEpilogueISI_SJ_SJ_NS1E_6thread17LinearCombinationISI_Li1EffLNS1J_9ScaleType4KindE0ELNS_15FloatRoundStyleE2ESI_EENS1_15EpilogueDefaultEEEEEvvEEEEvNT_6ParamsE,(.L_x_574 - _ZN7cutlass13device_kernelINS_4gemm6kernel13GemmUniversalIN4cute5tupleIJiiiiEEENS1_10collective13CollectiveMmaINS1_34MainloopSm90TmaGmmaWarpSpecializedILi3ENS5_IJNS4_1CILi1EEESB_SB_EEENS1_35KernelTmaWarpSpecializedCooperativeEEENS5_IJNSA_ILi256EEESF_NSA_ILi32EEEEEENS_10tfloat32_tENS5_IJlSB_lEEESI_SJ_NS4_8TiledMMAINS4_8MMA_AtomIJNS4_4SM904GMMA30MMA_64x256x8_F32TF32TF32_SS_TNILNSN_7ScaleInE1ELSP_1EEEEEENS4_6LayoutINS5_IJNSA_ILi2EEESB_SB_EEENS5_IJSB_NSA_ILi0EEESV_EEEEENS5_IJNS4_10UnderscoreESY_SY_EEEEENS4_13SM90_TMA_LOADENS4_14ComposedLayoutINS4_7SwizzleILi3ELi4ELi3EEENS4_18smem_ptr_flag_bitsILi32EEENSS_INS5_IJNSA_ILi8EEESG_EEENS5_IJSG_SB_EEEEEEEvNS4_8identityES11_S1B_vS1C_EENS_8epilogue10collective6detail29Sm90TmaWarpSpecializedAdapterINS1F_15DefaultEpilogueISI_SJ_SJ_NS1E_6thread17LinearCombinationISI_Li1EffLNS1J_9ScaleType4KindE0ELNS_15FloatRoundStyleE2ESI_EENS1_15EpilogueDefaultEEEEEvvEEEEvNT_6ParamsE)
        .other          _ZN7cutlass13device_kernelINS_4gemm6kernel13GemmUniversalIN4cute5tupleIJiiiiEEENS1_10collective13CollectiveMmaINS1_34MainloopSm90TmaGmmaWarpSpecializedILi3ENS5_IJNS4_1CILi1EEESB_SB_EEENS1_35KernelTmaWarpSpecializedCooperativeEEENS5_IJNSA_ILi256EEESF_NSA_ILi32EEEEEENS_10tfloat32_tENS5_IJlSB_lEEESI_SJ_NS4_8TiledMMAINS4_8MMA_AtomIJNS4_4SM904GMMA30MMA_64x256x8_F32TF32TF32_SS_TNILNSN_7ScaleInE1ELSP_1EEEEEENS4_6LayoutINS5_IJNSA_ILi2EEESB_SB_EEENS5_IJSB_NSA_ILi0EEESV_EEEEENS5_IJNS4_10UnderscoreESY_SY_EEEEENS4_13SM90_TMA_LOADENS4_14ComposedLayoutINS4_7SwizzleILi3ELi4ELi3EEENS4_18smem_ptr_flag_bitsILi32EEENSS_INS5_IJNSA_ILi8EEESG_EEENS5_IJSG_SB_EEEEEEEvNS4_8identityES11_S1B_vS1C_EENS_8epilogue10collective6detail29Sm90TmaWarpSpecializedAdapterINS1F_15DefaultEpilogueISI_SJ_SJ_NS1E_6thread17LinearCombinationISI_Li1EffLNS1J_9ScaleType4KindE0ELNS_15FloatRoundStyleE2ESI_EENS1_15EpilogueDefaultEEEEEvvEEEEvNT_6ParamsE,@"STO_CUDA_ENTRY STV_DEFAULT"
_ZN7cutlass13device_kernelINS_4gemm6kernel13GemmUniversalIN4cute5tupleIJiiiiEEENS1_10collective13CollectiveMmaINS1_34MainloopSm90TmaGmmaWarpSpecializedILi3ENS5_IJNS4_1CILi1EEESB_SB_EEENS1_35KernelTmaWarpSpecializedCooperativeEEENS5_IJNSA_ILi256EEESF_NSA_ILi32EEEEEENS_10tfloat32_tENS5_IJlSB_lEEESI_SJ_NS4_8TiledMMAINS4_8MMA_AtomIJNS4_4SM904GMMA30MMA_64x256x8_F32TF32TF32_SS_TNILNSN_7ScaleInE1ELSP_1EEEEEENS4_6LayoutINS5_IJNSA_ILi2EEESB_SB_EEENS5_IJSB_NSA_ILi0EEESV_EEEEENS5_IJNS4_10UnderscoreESY_SY_EEEEENS4_13SM90_TMA_LOADENS4_14ComposedLayoutINS4_7SwizzleILi3ELi4ELi3EEENS4_18smem_ptr_flag_bitsILi32EEENSS_INS5_IJNSA_ILi8EEESG_EEENS5_IJSG_SB_EEEEEEEvNS4_8identityES11_S1B_vS1C_EENS_8epilogue10collective6detail29Sm90TmaWarpSpecializedAdapterINS1F_15DefaultEpilogueISI_SJ_SJ_NS1E_6thread17LinearCombinationISI_Li1EffLNS1J_9ScaleType4KindE0ELNS_15FloatRoundStyleE2ESI_EENS1_15EpilogueDefaultEEEEEvvEEEEvNT_6ParamsE:
[----:B------:R-:W0:Y:S02]  /*0000*/  LDC R1, c[0x0][0x28] ;  /* 0x00000a00ff017b82 */ /* 0x000e240000000800 */
[----:B0-----:R-:W-:Y:S01]  /*0010*/  VIADD R1, R1, 0xfffff878 ;  /* 0xfffff87801017836 */ /* 0x001fe20000000000 */
[----:B------:R-:W0:Y:S01]  /*0020*/  S2R R2, SR_TID.X ;  /* 0x0000000000027919 */ /* 0x000e220000002100 */
[----:B------:R-:W-:Y:S01]  /*0030*/  ELECT P0, URZ, PT ;  /* 0x00000000003f782f */ /* 0x000fe20003800000 */
[----:B------:R-:W-:Y:S01]  /*0040*/  BSSY B0, `(.L_x_0) ;  /* 0x0000015000007945 */ /* 0x000fe20003800000 */
[--C-:B0-----:R-:W-:Y:S02]  /*0050*/  SHF.R.U32.HI R0, RZ, 0x5, R2.reuse ;  /* 0x00000005ff007819 */ /* 0x101fe40000011602 */
[----:B------:R-:W-:-:S03]  /*0060*/  SHF.R.U32.HI R162, RZ, 0x7, R2 ;  /* 0x00000007ffa27819 */ /* 0x000fc60000011602 */
[----:B------:R-:W0:Y:S04]  /*0070*/  SHFL.IDX PT, R3, R0, RZ, 0x1f ;  /* 0x00001fff00037589 */ /* 0x000e2800000e0000 */
[----:B------:R-:W1:Y:S01]  /*0080*/  SHFL.IDX PT, R2, R162, RZ, 0x1f ;  /* 0x00001fffa2027589 */ /* 0x000e6200000e0000 */
[----:B0-----:R-:W-:Y:S02]  /*0090*/  R2UR UR10, R3 ;  /* 0x00000000030a72ca */ /* 0x001fe400000e0000 */
[----:B-1----:R-:W-:-:S11]  /*00a0*/  R2UR UR5, R2 ;  /* 0x00000000020572ca */ /* 0x002fd600000e0000 */
[----:B------:R-:W-:Y:S02]  /*00b0*/  USHF.R.S32.HI UR4, URZ, 0x1f, UR10 ;  /* 0x0000001f3f047899 */ /* 0x000fe4000801140a */
[----:B------:R-:W-:Y:S02]  /*00c0*/  ISETP.NE.OR P0, PT, RZ, UR10, !P0 ;  /* 0x0000000aff007c0c */ /* 0x000fe4000c705670 */
[----:B------:R-:W-:-:S04]  /*00d0*/  ULEA.HI UR4, UR4, UR10, URZ, 0x2 ;  /* 0x0000000a04047291 */ /* 0x000fc8000f8f103f */
[----:B------:R-:W-:-:S04]  /*00e0*/  ULOP3.LUT UR4, UR4, 0xfffffffc, URZ, 0xc0, !UPT ;  /* 0xfffffffc04047892 */ /* 0x000fc8000f8ec03f */
[----:B------:R-:W-:-:S03]  /*00f0*/  UIADD3 UR10, UR10, -UR4, URZ ;  /* 0x800000040a0a7290 */ /* 0x000fc6000fffe03f */
[----:B------:R-:W-:Y:S09]  /*0100*/  @P0 BRA `(.L_x_1) ;  /* 0x0000000000200947 */ /* 0x000ff20003800000 */
[----:B------:R-:W-:Y:S02]  /*0110*/  ULDC.64 UR6, c[0x0][0x198] ;  /* 0x0000660000067ab9 */ /* 0x000fe40000000a00 */
[----:B------:R-:W-:Y:S02]  /*0120*/  UIADD3 UR8, UP0, UR6, 0xf0, URZ ;  /* 0x000000f006087890 */ /* 0x000fe4000ff1e03f */
[----:B------:R-:W-:Y:S02]  /*0130*/  UIADD3 UR6, UP1, UR6, 0x1f0, URZ ;  /* 0x000001f006067890 */ /* 0x000fe4000ff3e03f */
[----:B------:R-:W-:Y:S02]  /*0140*/  UIADD3.X UR9, URZ, UR7, URZ, UP0, !UPT ;  /* 0x000000073f097290 */ /* 0x000fe400087fe43f */
[----:B------:R-:W-:-:S07]  /*0150*/  UIADD3.X UR7, URZ, UR7, URZ, UP1, !UPT ;  /* 0x000000073f077290 */ /* 0x000fce0008ffe43f */
[----:B------:R0:W-:Y:S02]  /*0160*/  UTMACCTL.PF [UR8] ;  /* 0x00000000080079b9 */ /* 0x0001e40008040000 */
[----:B------:R0:W-:Y:S02]  /*0170*/  UTMACCTL.PF [UR6] ;  /* 0x00000000060079b9 */ /* 0x0001e40008040000 */
[----:B0-----:R-:W-:Y:S01]  /*0180*/  NOP ;  /* 0x0000000000007918 */ /* 0x001fe20000000000 */
.L_x_1:
[----:B------:R-:W-:Y:S05]  /*0190*/  BSYNC B0 ;  /* 0x0000000000007941 */ /* 0x000fea0003800000 */
.L_x_0:
[----:B------:R-:W0:Y:S01]  /*01a0*/  SHFL.IDX PT, R2, R0, RZ, 0x1f ;  /* 0x00001fff00027589 */ /* 0x000e2200000e0000 */
[----:B------:R-:W-:Y:S01]  /*01b0*/  UISETP.NE.AND UP0, UPT, UR10, 0x3, UPT ;  /* 0x000000030a00788c */ /* 0x000fe2000bf05270 */
[----:B------:R-:W-:Y:S01]  /*01c0*/  ISETP.NE.AND P1, PT, RZ, UR5, PT ;  /* 0x00000005ff007c0c */ /* 0x000fe2000bf25270 */
[----:B------:R-:W-:Y:S02]  /*01d0*/  UIADD3 UR18, UR5, -0x1, URZ ;  /* 0xffffffff05127890 */ /* 0x000fe4000fffe03f */
[----:B------:R-:W-:Y:S02]  /*01e0*/  UISETP.EQ.OR UP0, UPT, UR10, URZ, !UP0 ;  /* 0x0000003f0a00728c */ /* 0x000fe4000c702670 */
[----:B------:R-:W-:Y:S02]  /*01f0*/  UISETP.GE.U32.AND UP1, UPT, UR18, 0x2, UPT ;  /* 0x000000021200788c */ /* 0x000fe4000bf26070 */
[----:B------:R-:W-:-:S04]  /*0200*/  UISETP.EQ.AND UP0, UPT, UR5, URZ, UP0 ;  /* 0x0000003f0500728c */ /* 0x000fc80008702270 */
[----:B------:R-:W-:-:S04]  /*0210*/  USEL UR40, URZ, 0x1, !UP0 ;  /* 0x000000013f287887 */ /* 0x000fc8000c000000 */
[----:B------:R-:W-:Y:S01]  /*0220*/  USEL UR40, UR40, 0x2, UP1 ;  /* 0x0000000228287887 */ /* 0x000fe20008800000 */
[----:B0-----:R-:W-:-:S13]  /*0230*/  ISETP.NE.AND P0, PT, R2, RZ, PT ;  /* 0x000000ff0200720c */ /* 0x001fda0003f05270 */
[----:B------:R-:W-:Y:S05]  /*0240*/  @P0 BRA `(.L_x_2) ;  /* 0x0000000000500947 */ /* 0x000fea0003800000 */
[----:B------:R-:W0:Y:S01]  /*0250*/  S2UR UR8, SR_CgaCtaId ;  /* 0x00000000000879c3 */ /* 0x000e220000008800 */
[----:B------:R-:W-:Y:S01]  /*0260*/  UMOV UR4, 0x400 ;  /* 0x0000040000047882 */ /* 0x000fe20000000000 */
[----:B------:R-:W-:Y:S01]  /*0270*/  UMOV UR5, 0x1 ;  /* 0x0000000100057882 */ /* 0x000fe20000000000 */
[----:B------:R-:W-:Y:S01]  /*0280*/  UMOV UR6, 0x100 ;  /* 0x0000010000067882 */ /* 0x000fe20000000000 */
[----:B------:R-:W-:Y:S01]  /*0290*/  ELECT P0, URZ, PT ;  /* 0x00000000003f782f */ /* 0x000fe20003800000 */
[----:B------:R-:W-:-:S04]  /*02a0*/  UIADD3 UR6, -UR6, 0x100000, URZ ;  /* 0x0010000006067890 */ /* 0x000fc8000fffe13f */
[----:B------:R-:W-:Y:S02]  /*02b0*/  USHF.L.U32 UR7, UR6, 0xb, URZ ;  /* 0x0000000b06077899 */ /* 0x000fe4000800063f */
[----:B------:R-:W-:Y:S02]  /*02c0*/  USHF.L.U32 UR6, UR6, 0x1, URZ ;  /* 0x0000000106067899 */ /* 0x000fe4000800063f */
[----:B0-----:R-:W-:Y:S02]  /*02d0*/  ULEA UR8, UR8, UR4, 0x18 ;  /* 0x0000000408087291 */ /* 0x001fe4000f8ec03f */
[----:B------:R-:W-:-:S04]  /*02e0*/  UIADD3 UR4, -UR5, 0x100000, URZ ;  /* 0x0010000005047890 */ /* 0x000fc8000fffe13f */
[----:B------:R-:W-:Y:S02]  /*02f0*/  USHF.L.U32 UR5, UR4, 0xb, URZ ;  /* 0x0000000b04057899 */ /* 0x000fe4000800063f */
[----:B------:R-:W-:Y:S01]  /*0300*/  USHF.L.U32 UR4, UR4, 0x1, URZ ;  /* 0x0000000104047899 */ /* 0x000fe2000800063f */
[----:B------:R-:W0:Y:S11]  /*0310*/  FENCE.VIEW.ASYNC.S ;  /* 0x00000000000073c6 */ /* 0x000e360000000000 */
[----:B0-----:R0:W1:Y:S01]  /*0320*/  SYNCS.EXCH.64 URZ, [UR8], UR4 ;  /* 0x00000004083f75b2 */ /* 0x0010620008000100 */
[----:B------:R0:W2:Y:S01]  /*0330*/  SYNCS.EXCH.64 URZ, [UR8+0x18], UR6 ;  /* 0x00001806083f75b2 */ /* 0x0000a20008000100 */
[----:B------:R0:W3:Y:S01]  /*0340*/  SYNCS.EXCH.64 URZ, [UR8+0x8], UR4 ;  /* 0x00000804083f75b2 */ /* 0x0000e20008000100 */
[----:B------:R0:W4:Y:S01]  /*0350*/  SYNCS.EXCH.64 URZ, [UR8+0x20], UR6 ;  /* 0x00002006083f75b2 */ /* 0x0001220008000100 */
[----:B------:R0:W0:Y:S01]  /*0360*/  SYNCS.EXCH.64 URZ, [UR8+0x10], UR4 ;  /* 0x00001004083f75b2 */ /* 0x0000220008000100 */
[----:B------:R0:W0:Y:S01]  /*0370*/  SYNCS.EXCH.64 URZ, [UR8+0x28], UR6 ;  /* 0x00002806083f75b2 */ /* 0x0000220008000100 */
[----:B------:R-:W-:Y:S01]  /*0380*/  NOP ;  /* 0x0000000000007918 */ /* 0x000fe20000000000 */
.L_x_2:
[----:B------:R-:W5:Y:S01]  /*0390*/  SHFL.IDX PT, R0, R0, RZ, 0x1f ;  /* 0x00001fff00007589 */ /* 0x000f6200000e0000 */
[----:B------:R-:W-:Y:S01]  /*03a0*/  ELECT P0, URZ, PT ;  /* 0x00000000003f782f */ /* 0x000fe20003800000 */
[----:B------:R-:W1:Y:S01]  /*03b0*/  S2UR UR17, SR_CTAID.Y ;  /* 0x00000000001179c3 */ /* 0x000e620000002600 */
[----:B0-----:R-:W-:Y:S01]  /*03c0*/  ULDC UR5, c[0x0][0x65c] ;  /* 0x0001970000057ab9 */ /* 0x001fe20000000800 */
[----:B------:R-:W-:Y:S01]  /*03d0*/  UMOV UR12, 0x20 ;  /* 0x00000020000c7882 */ /* 0x000fe20000000000 */
[----:B------:R-:W-:Y:S01]  /*03e0*/  UISETP.NE.AND UP2, UPT, UR5, 0x1, UPT ;  /* 0x000000010500788c */ /* 0x000fe2000bf45270 */
[----:B------:R-:W-:Y:S01]  /*03f0*/  NOP ;  /* 0x0000000000007918 */ /* 0x000fe20000000000 */
[----:B------:R-:W-:Y:S02]  /*0400*/  NOP ;  /* 0x0000000000007918 */ /* 0x000fe40000000000 */
[----:B------:R-:W-:Y:S01]  /*0410*/  UP2UR UR45, UPR, URZ, 0x4 ;  /* 0x000000043f2d7883 */ /* 0x000fe20008000000 */
[----:B------:R-:W0:Y:S01]  /*0420*/  S2UR UR4, SR_CTAID.X ;  /* 0x00000000000479c3 */ /* 0x000e220000002500 */
[----:B------:R-:W-:-:S02]  /*0430*/  PLOP3.LUT P3, PT, PT, PT, UP2, 0x80, 0x0 ;  /* 0x000000000000781c */ /* 0x000fc40003f6f028 */
[----:B------:R-:W-:Y:S02]  /*0440*/  PLOP3.LUT P2, PT, PT, PT, UP2, 0x80, 0x0 ;  /* 0x000000000000781c */ /* 0x000fe40003f4f028 */
[----:B------:R-:W-:Y:S01]  /*0450*/  PLOP3.LUT P4, PT, PT, PT, UP2, 0x80, 0x0 ;  /* 0x000000000000781c */ /* 0x000fe20003f8f028 */
[----:B------:R-:W-:Y:S01]  /*0460*/  @UP2 ULDC UR14, c[0x0][0x10] ;  /* 0x00000400000e2ab9 */ /* 0x000fe20000000800 */
[----:B------:R-:W-:Y:S01]  /*0470*/  @UP2 UMOV UR9, URZ ;  /* 0x0000003f00092c82 */ /* 0x000fe20008000000 */
[----:B------:R-:W-:Y:S01]  /*0480*/  @!UP2 ULDC UR11, c[0x0][0xc] ;  /* 0x00000300000baab9 */ /* 0x000fe20000000800 */
[----:B-----5:R-:W-:Y:S01]  /*0490*/  ISETP.NE.OR P0, PT, R0, RZ, !P0 ;  /* 0x000000ff0000720c */ /* 0x020fe20004705670 */
[----:B-1----:R-:W-:Y:S02]  /*04a0*/  @UP2 UMOV UR7, UR17 ;  /* 0x0000001100072c82 */ /* 0x002fe40008000000 */
[----:B------:R-:W-:Y:S01]  /*04b0*/  @UP2 UMOV UR8, UR7 ;  /* 0x0000000700082c82 */ /* 0x000fe20008000000 */
[----:B------:R-:W-:Y:S01]  /*04c0*/  @!UP2 UMOV UR7, UR17 ;  /* 0x000000110007ac82 */ /* 0x000fe20008000000 */
[----:B0-----:R-:W-:-:S08]  /*04d0*/  @UP2 UIMAD.WIDE.U32 UR14, UR4, UR14, UR8 ;  /* 0x0000000e040e22a5 */ /* 0x001fd0000f8e0008 */
[----:B------:R-:W-:Y:S01]  /*04e0*/  VOTEU.ALL UP0, P0 ;  /* 0x00000000003f7886 */ /* 0x000fe20000000000 */
[----:B------:R-:W-:Y:S01]  /*04f0*/  VOTEU.ALL UP1, P0 ;  /* 0x00000000003f7886 */ /* 0x000fe20000020000 */
[----:B------:R-:W-:-:S03]  /*0500*/  IMAD.U32 R2, RZ, RZ, UR14 ;  /* 0x0000000eff027e24 */ /* 0x000fc6000f8e00ff */
[----:B------:R-:W0:Y:S01]  /*0510*/  @!UP0 S2UR UR6, SR_CgaCtaId ;  /* 0x00000000000689c3 */ /* 0x000e220000008800 */
[----:B------:R-:W-:Y:S01]  /*0520*/  @!UP0 UMOV UR5, 0x400 ;  /* 0x0000040000058882 */ /* 0x000fe20000000000 */
[----:B------:R-:W-:-:S04]  /*0530*/  @!UP0 UIADD3 UR12, -UR12, 0x100000, URZ ;  /* 0x001000000c0c8890 */ /* 0x000fc8000fffe13f */
[----:B------:R-:W-:Y:S02]  /*0540*/  @!UP0 USHF.L.U32 UR13, UR12, 0xb, URZ ;  /* 0x0000000b0c0d8899 */ /* 0x000fe4000800063f */
[----:B------:R-:W-:Y:S01]  /*0550*/  @!UP0 USHF.L.U32 UR12, UR12, 0x1, URZ ;  /* 0x000000010c0c8899 */ /* 0x000fe2000800063f */
[----:B------:R-:W-:Y:S01]  /*0560*/  IMAD.U32 R3, RZ, RZ, UR15 ;  /* 0x0000000fff037e24 */ /* 0x000fe2000f8e00ff */
[----:B0-----:R-:W-:Y:S01]  /*0570*/  @!UP0 ULEA UR16, UR6, UR5, 0x18 ;  /* 0x0000000506108291 */ /* 0x001fe2000f8ec03f */
[----:B------:R-:W-:Y:S01]  /*0580*/  VOTEU.ALL UP0, P0 ;  /* 0x00000000003f7886 */ /* 0x000fe20000000000 */
[----:B------:R-:W-:Y:S01]  /*0590*/  PLOP3.LUT P0, PT, PT, PT, UP2, 0x80, 0x0 ;  /* 0x000000000000781c */ /* 0x000fe20003f0f028 */
[----:B------:R-:W-:Y:S01]  /*05a0*/  UMOV UR5, URZ ;  /* 0x0000003f00057c82 */ /* 0x000fe20008000000 */
[----:B------:R-:W-:Y:S01]  /*05b0*/  @UP2 UMOV UR6, URZ ;  /* 0x0000003f00062c82 */ /* 0x000fe20008000000 */
[----:B------:R-:W-:Y:S02]  /*05c0*/  @!UP2 UIMAD.WIDE.U32 UR8, UR11, UR7, UR4 ;  /* 0x000000070b08a2a5 */ /* 0x000fe4000f8e0004 */
[----:B------:R-:W-:Y:S01]  /*05d0*/  @UP2 UIADD3 UR6, UR15, UR6, URZ ;  /* 0x000000060f062290 */ /* 0x000fe2000fffe03f */
[----:B------:R-:W0:Y:S04]  /*05e0*/  FENCE.VIEW.ASYNC.S ;  /* 0x00000000000073c6 */ /* 0x000e280000000000 */
[----:B0-----:R0:W2:Y:S01]  /*05f0*/  @!UP0 SYNCS.EXCH.64 URZ, [UR16+0x40], UR12 ;  /* 0x0000400c103f85b2 */ /* 0x0010a20008000100 */
[----:B------:R-:W-:-:S02]  /*0600*/  IMAD.U32 R5, RZ, RZ, UR9 ;  /* 0x00000009ff057e24 */ /* 0x000fc4000f8e00ff */
[----:B------:R-:W-:Y:S02]  /*0610*/  @P2 IMAD.U32 R17, RZ, RZ, UR6 ;  /* 0x00000006ff112e24 */ /* 0x000fe4000f8e00ff */
[----:B------:R-:W-:Y:S02]  /*0620*/  @P0 IMAD.MOV.U32 R6, RZ, RZ, R2 ;  /* 0x000000ffff060224 */ /* 0x000fe400078e0002 */
[----:B------:R-:W-:Y:S02]  /*0630*/  IMAD.U32 R2, RZ, RZ, UR8 ;  /* 0x00000008ff027e24 */ /* 0x000fe4000f8e00ff */
[----:B------:R-:W-:Y:S02]  /*0640*/  IMAD.U32 R3, RZ, RZ, UR9 ;  /* 0x00000009ff037e24 */ /* 0x000fe4000f8e00ff */
[----:B------:R-:W-:Y:S02]  /*0650*/  @!P3 IMAD.MOV.U32 R6, RZ, RZ, R2 ;  /* 0x000000ffff06b224 */ /* 0x000fe400078e0002 */
[----:B------:R-:W-:-:S02]  /*0660*/  IMAD.U32 R4, RZ, RZ, UR8 ;  /* 0x00000008ff047e24 */ /* 0x000fc4000f8e00ff */
[----:B------:R-:W-:Y:S01]  /*0670*/  @!P4 IMAD.MOV.U32 R17, RZ, RZ, R5 ;  /* 0x000000ffff11c224 */ /* 0x000fe200078e0005 */
[----:B------:R0:W-:Y:S01]  /*0680*/  STL [R1+0x200], R6 ;  /* 0x0002000601007387 */ /* 0x0001e20000100800 */
[----:B------:R0:W2:Y:S01]  /*0690*/  @!UP1 SYNCS.EXCH.64 URZ, [UR16+0x48], UR12 ;  /* 0x0000480c103f95b2 */ /* 0x0000a20008000100 */
[----:B------:R-:W-:Y:S01]  /*06a0*/  NOP ;  /* 0x0000000000007918 */ /* 0x000fe20000000000 */
[----:B--234-:R-:W-:Y:S06]  /*06b0*/  BAR.SYNC.DEFER_BLOCKING 0x0 ;  /* 0x0000000000007b1d */ /* 0x01cfec0000010000 */
[----:B------:R-:W-:Y:S05]  /*06c0*/  @!P1 BRA `(.L_x_3) ;  /* 0x0000018c00e49947 */ /* 0x000fea0003800000 */
[----:B------:R-:W-:-:S06]  /*06d0*/  UISETP.GT.U32.AND UP0, UPT, UR18, 0x1, UPT ;  /* 0x000000011200788c */ /* 0x000fcc000bf04070 */
[----:B------:R-:W-:-:S13]  /*06e0*/  PLOP3.LUT P0, PT, PT, PT, UP0, 0x80, 0x0 ;  /* 0x000000000000781c */ /* 0x000fda0003f0f008 */
[----:B0-----:R-:W-:Y:S05]  /*06f0*/  @P0 EXIT ;  /* 0x000000000000094d */ /* 0x001fea0003800000 */
[----:B------:R-:W-:Y:S01]  /*0700*/  ULDC.64 UR8, c[0x0][0x650] ;  /* 0x0001940000087ab9 */ /* 0x000fe20000000a00 */
[----:B------:R-:W-:Y:S01]  /*0710*/  UMOV UR41, 0xffffffff ;  /* 0xffffffff00297882 */ /* 0x000fe20000000000 */
[----:B------:R-:W-:Y:S01]  /*0720*/  ISETP.GE.U32.AND P0, PT, R6, UR8, PT ;  /* 0x0000000806007c0c */ /* 0x000fe2000bf06070 */
[----:B------:R-:W-:Y:S01]  /*0730*/  UMOV UR42, 0xffffffff ;  /* 0xffffffff002a7882 */ /* 0x000fe20000000000 */
[----:B------:R-:W-:Y:S01]  /*0740*/  UMOV UR43, 0xffffffff ;  /* 0xffffffff002b7882 */ /* 0x000fe20000000000 */
[----:B------:R-:W-:Y:S02]  /*0750*/  PRMT R0, RZ, 0x7610, R0 ;  /* 0x00007610ff007816 */ /* 0x000fe40000000000 */
[----:B------:R-:W-:-:S13]  /*0760*/  ISETP.GE.U32.AND.EX P0, PT, R17, UR9, PT, P0 ;  /* 0x0000000911007c0c */ /* 0x000fda000bf06100 */
[----:B------:R-:W-:Y:S05]  /*0770*/  @P0 BRA `(.L_x_4) ;  /* 0x0000000400800947 */ /* 0x000fea0003800000 */
[----:B------:R-:W-:Y:S01]  /*0780*/  I2FP.F32.U32 R0, UR4 ;  /* 0x0000000400007c45 */ /* 0x000fe20008201000 */
[----:B------:R-:W-:Y:S01]  /*0790*/  ULDC.64 UR16, c[0x0][0x628] ;  /* 0x00018a0000107ab9 */ /* 0x000fe20000000a00 */
[----:B------:R-:W-:Y:S01]  /*07a0*/  ULDC UR6, c[0x0][0x150] ;  /* 0x0000540000067ab9 */ /* 0x000fe20000000800 */
[----:B------:R-:W-:Y:S01]  /*07b0*/  ISETP.NE.U32.AND P0, PT, RZ, UR16, PT ;  /* 0x00000010ff007c0c */ /* 0x000fe2000bf05070 */
[----:B------:R-:W-:Y:S01]  /*07c0*/  ULDC UR15, c[0x0][0x630] ;  /* 0x00018c00000f7ab9 */ /* 0x000fe20000000800 */
[----:B------:R-:W-:Y:S01]  /*07d0*/  FMUL R0, R0, UR6 ;  /* 0x0000000600007c20 */ /* 0x000fe20008400000 */
[----:B------:R-:W-:Y:S01]  /*07e0*/  R2UR UR18, R6 ;  /* 0x00000000061272ca */ /* 0x000fe200000e0000 */
[----:B------:R-:W-:Y:S01]  /*07f0*/  ULDC UR20, c[0x0][0x154] ;  /* 0x0000550000147ab9 */ /* 0x000fe20000000800 */
[----:B------:R-:W-:Y:S01]  /*0800*/  ISETP.NE.AND.EX P0, PT, RZ, UR17, PT, P0 ;  /* 0x00000011ff007c0c */ /* 0x000fe2000bf05300 */
[----:B------:R0:W1:Y:S01]  /*0810*/  F2I.U32.TRUNC.NTZ R2, R0 ;  /* 0x0000000000027305 */ /* 0x000062000020f000 */
[----:B------:R-:W-:-:S02]  /*0820*/  R2UR UR19, R17 ;  /* 0x00000000111372ca */ /* 0x000fc400000e0000 */
[----:B------:R-:W-:Y:S02]  /*0830*/  R2UR UR8, R6 ;  /* 0x00000000060872ca */ /* 0x000fe400000e0000 */
[----:B------:R-:W-:-:S07]  /*0840*/  R2UR UR9, R17 ;  /* 0x00000000110972ca */ /* 0x000fce00000e0000 */
[----:B0-----:R-:W-:Y:S08]  /*0850*/  @!P0 BRA `(.L_x_5) ;  /* 0x0000000000308947 */ /* 0x001ff00003800000 */
[----:B------:R-:W-:Y:S01]  /*0860*/  R2UR UR8, R6 ;  /* 0x00000000060872ca */ /* 0x000fe200000e0000 */
[----:B------:R-:W-:Y:S01]  /*0870*/  ULDC UR6, c[0x0][0x634] ;  /* 0x00018d0000067ab9 */ /* 0x000fe20000000800 */
[----:B------:R-:W-:-:S11]  /*0880*/  R2UR UR14, R17 ;  /* 0x00000000110e72ca */ /* 0x000fd600000e0000 */
[----:B------:R-:W-:-:S04]  /*0890*/  UIADD3 UR6, UP0, UR8, UR6, URZ ;  /* 0x0000000608067290 */ /* 0x000fc8000ff1e03f */
[----:B------:R-:W-:-:S04]  /*08a0*/  UIADD3.X UR14, URZ, UR14, URZ, UP0, !UPT ;  /* 0x0000000e3f0e7290 */ /* 0x000fc800087fe43f */
[----:B------:R-:W-:-:S04]  /*08b0*/  UIMAD.WIDE.U32 UR8, UR14, UR16, URZ ;  /* 0x000000100e0872a5 */ /* 0x000fc8000f8e003f */
[----:B------:R-:W-:Y:S02]  /*08c0*/  UIMAD.WIDE.U32 UR10, UP0, UR6, UR17, UR8 ;  /* 0x00000011060a72a5 */ /* 0x000fe4000f800008 */
[----:B------:R-:W-:Y:S02]  /*08d0*/  UIMAD.WIDE.U32 UR8, UR6, UR16, URZ ;  /* 0x00000010060872a5 */ /* 0x000fe4000f8e003f */
[----:B------:R-:W-:Y:S02]  /*08e0*/  UIADD3.X UR13, URZ, URZ, URZ, UP0, !UPT ;  /* 0x0000003f3f0d7290 */ /* 0x000fe400087fe43f */
[----:B------:R-:W-:Y:S01]  /*08f0*/  UIADD3 URZ, UP0, UR9, UR10, URZ ;  /* 0x0000000a093f7290 */ /* 0x000fe2000ff1e03f */
[----:B------:R-:W-:-:S03]  /*0900*/  UMOV UR12, UR11 ;  /* 0x0000000b000c7c82 */ /* 0x000fc60008000000 */
[----:B------:R-:W-:-:S12]  /*0910*/  UIMAD.WIDE.U32.X UR8, UR14, UR17, UR12, UP0 ;  /* 0x000000110e0872a5 */ /* 0x000fd800080e040c */
.L_x_5:
[----:B------:R-:W-:Y:S01]  /*0920*/  USHF.R.U64 UR43, UR8, UR15, UR9 ;  /* 0x0000000f082b7299 */ /* 0x000fe20008001209 */
[----:B------:R-:W-:Y:S01]  /*0930*/  I2FP.F32.U32 R0, UR7 ;  /* 0x0000000700007c45 */ /* 0x000fe20008201000 */
[----:B------:R-:W-:Y:S01]  /*0940*/  USHF.R.U32.HI UR5, URZ, UR15, UR9 ;  /* 0x0000000f3f057299 */ /* 0x000fe20008011609 */
[----:B-1----:R-:W-:Y:S01]  /*0950*/  R2UR UR12, R2 ;  /* 0x00000000020c72ca */ /* 0x002fe200000e0000 */
[----:B------:R-:W-:Y:S02]  /*0960*/  UIADD3 UR6, UP0, URZ, -UR43, URZ ;  /* 0x8000002b3f067290 */ /* 0x000fe4000ff1e03f */
[----:B------:R-:W-:Y:S01]  /*0970*/  FMUL R0, R0, UR20 ;  /* 0x0000001400007c20 */ /* 0x000fe20008400000 */
[----:B------:R-:W-:Y:S01]  /*0980*/  ULDC.64 UR8, c[0x0][0x620] ;  /* 0x0001880000087ab9 */ /* 0x000fe20000000a00 */
[----:B------:R-:W-:Y:S01]  /*0990*/  UIADD3.X UR5, URZ, ~UR5, URZ, UP0, !UPT ;  /* 0x800000053f057290 */ /* 0x000fe200087fe43f */
[----:B------:R-:W-:Y:S01]  /*09a0*/  UMOV UR10, UR18 ;  /* 0x00000012000a7c82 */ /* 0x000fe20008000000 */
[----:B------:R-:W-:-:S02]  /*09b0*/  UMOV UR11, UR19 ;  /* 0x00000013000b7c82 */ /* 0x000fc40008000000 */
[----:B------:R-:W-:Y:S01]  /*09c0*/  UIMAD UR5, UR5, UR8, URZ ;  /* 0x00000008050572a4 */ /* 0x000fe2000f8e023f */
[----:B------:R-:W0:Y:S01]  /*09d0*/  F2I.U32.TRUNC.NTZ R0, R0 ;  /* 0x0000000000007305 */ /* 0x000e22000020f000 */
[----:B------:R-:W-:Y:S02]  /*09e0*/  UIMAD.WIDE.U32 UR10, UR6, UR8, UR10 ;  /* 0x00000008060a72a5 */ /* 0x000fe4000f8e000a */
[----:B------:R-:W-:Y:S01]  /*09f0*/  UIMAD UR6, UR6, UR9, UR5 ;  /* 0x00000009060672a4 */ /* 0x000fe2000f8e0205 */
[----:B------:R-:W-:Y:S01]  /*0a00*/  ULDC UR21, c[0x0][0x658] ;  /* 0x0001960000157ab9 */ /* 0x000fe20000000800 */
[----:B------:R-:W-:Y:S02]  /*0a10*/  UMOV UR19, 0xffffffff ;  /* 0xffffffff00137882 */ /* 0x000fe40000000000 */
[----:B------:R-:W-:Y:S01]  /*0a20*/  UIADD3 UR6, UR11, UR6, URZ ;  /* 0x000000060b067290 */ /* 0x000fe2000fffe03f */
[----:B------:R-:W-:Y:S01]  /*0a30*/  ULDC UR15, c[0x0][0x618] ;  /* 0x00018600000f7ab9 */ /* 0x000fe20000000800 */
[----:B------:R-:W-:Y:S01]  /*0a40*/  ULDC.64 UR8, c[0x0][0x640] ;  /* 0x0001900000087ab9 */ /* 0x000fe20000000a00 */
[----:B------:R-:W-:Y:S01]  /*0a50*/  USHF.L.U32 UR11, UR19, UR21, URZ ;  /* 0x00000015130b7299 */ /* 0x000fe2000800063f */
[----:B------:R-:W-:Y:S01]  /*0a60*/  ISETP.NE.U32.AND P0, PT, RZ, UR8, PT ;  /* 0x00000008ff007c0c */ /* 0x000fe2000bf05070 */
[----:B------:R-:W-:-:S02]  /*0a70*/  USHF.R.U64 UR19, UR10, UR15, UR6 ;  /* 0x0000000f0a137299 */ /* 0x000fc40008001206 */
[----:B------:R-:W-:Y:S01]  /*0a80*/  USHF.R.U32.HI UR10, URZ, UR15, UR6 ;  /* 0x0000000f3f0a7299 */ /* 0x000fe20008011606 */
[----:B0-----:R-:W-:Y:S01]  /*0a90*/  R2UR UR14, R0 ;  /* 0x00000000000e72ca */ /* 0x001fe200000e0000 */
[----:B------:R-:W-:Y:S01]  /*0aa0*/  ULDC UR17, c[0x0][0x608] ;  /* 0x0001820000117ab9 */ /* 0x000fe20000000800 */
[----:B------:R-:W-:Y:S01]  /*0ab0*/  ISETP.NE.AND.EX P0, PT, RZ, UR9, PT, P0 ;  /* 0x00000009ff007c0c */ /* 0x000fe2000bf05300 */
[----:B------:R-:W-:Y:S02]  /*0ac0*/  USHF.R.U64 UR23, UR19, UR17, UR10 ;  /* 0x0000001113177299 */ /* 0x000fe4000800120a */
[----:B------:R-:W-:Y:S01]  /*0ad0*/  USHF.R.U32.HI UR10, URZ, UR17, UR10 ;  /* 0x000000113f0a7299 */ /* 0x000fe2000801160a */
[----:B------:R-:W-:Y:S01]  /*0ae0*/  UMOV UR16, 0x1 ;  /* 0x0000000100107882 */ /* 0x000fe20000000000 */
[----:B------:R-:W-:Y:S02]  /*0af0*/  UIADD3 UR12, -UR12, URZ, URZ ;  /* 0x0000003f0c0c7290 */ /* 0x000fe4000fffe13f */
[----:B------:R-:W-:-:S02]  /*0b00*/  USHF.R.U64 UR24, UR23, UR21, UR10 ;  /* 0x0000001517187299 */ /* 0x000fc4000800120a */
[----:B------:R-:W-:Y:S01]  /*0b10*/  USHF.L.U32 UR6, UR16, UR21, URZ ;  /* 0x0000001510067299 */ /* 0x000fe2000800063f */
[----:B------:R-:W-:Y:S01]  /*0b20*/  ULDC UR13, c[0x0][0x144] ;  /* 0x00005100000d7ab9 */ /* 0x000fe20000000800 */
[----:B------:R-:W-:Y:S01]  /*0b30*/  ULDC UR5, c[0x0][0x600] ;  /* 0x0001800000057ab9 */ /* 0x000fe20000000800 */
[----:B------:R-:W-:Y:S02]  /*0b40*/  ULOP3.LUT UR16, URZ, UR11, URZ, 0x33, !UPT ;  /* 0x0000000b3f107292 */ /* 0x000fe4000f8e333f */
[----:B------:R-:W-:Y:S02]  /*0b50*/  USHF.R.U32.HI UR11, URZ, UR21, UR10 ;  /* 0x000000153f0b7299 */ /* 0x000fe4000801160a */
[----:B------:R-:W-:Y:S02]  /*0b60*/  UIADD3 UR18, UR5, -0x1, URZ ;  /* 0xffffffff05127890 */ /* 0x000fe4000fffe03f */
[----:B------:R-:W-:Y:S02]  /*0b70*/  UIADD3 UR20, -UR14, URZ, URZ ;  /* 0x0000003f0e147290 */ /* 0x000fe4000fffe13f */
[----:B------:R-:W-:Y:S01]  /*0b80*/  UIMAD UR4, UR13, UR12, UR4 ;  /* 0x0000000c0d0472a4 */ /* 0x000fe2000f8e0204 */
[----:B------:R-:W-:Y:S01]  /*0b90*/  ULDC UR25, c[0x0][0x148] ;  /* 0x0000520000197ab9 */ /* 0x000fe20000000800 */
[----:B------:R-:W-:Y:S01]  /*0ba0*/  ULDC UR21, c[0x0][0x648] ;  /* 0x0001920000157ab9 */ /* 0x000fe20000000800 */
[----:B------:R-:W-:Y:S01]  /*0bb0*/  ULDC UR22, c[0x0][0x638] ;  /* 0x00018e0000167ab9 */ /* 0x000fe20000000800 */
[----:B------:R-:W-:Y:S01]  /*0bc0*/  UMOV UR10, UR24 ;  /* 0x00000018000a7c82 */ /* 0x000fe20008000000 */
[----:B------:R-:W-:Y:S07]  /*0bd0*/  @!P0 BRA `(.L_x_6) ;  /* 0x0000000000308947 */ /* 0x000fee0003800000 */
[----:B------:R-:W-:Y:S02]  /*0be0*/  ULDC UR14, c[0x0][0x64c] ;  /* 0x00019300000e7ab9 */ /* 0x000fe40000000800 */
        /* <DEDUP_REMOVED lines=8> */
[----:B------:R-:W-:-:S07]  /*0c70*/  UIMAD.WIDE.U32.X UR8, UR17, UR9, UR14, UP0 ;  /* 0x00000009110872a5 */ /* 0x000fce00080e040e */
[----:B------:R-:W-:Y:S01]  /*0c80*/  UMOV UR10, UR8 ;  /* 0x00000008000a7c82 */ /* 0x000fe20008000000 */
[----:B------:R-:W-:-:S05]  /*0c90*/  UMOV UR11, UR9 ;  /* 0x00000009000b7c82 */ /* 0x000fca0008000000 */
.L_x_6:
[----:B------:R-:W-:Y:S01]  /*0ca0*/  UISETP.NE.AND UP0, UPT, UR45, URZ, UPT ;  /* 0x0000003f2d00728c */ /* 0x000fe2000bf05270 */
[----:B------:R-:W-:Y:S01]  /*0cb0*/  MOV R0, 0x1 ;  /* 0x0000000100007802 */ /* 0x000fe20000000f00 */
[----:B------:R-:W-:Y:S02]  /*0cc0*/  USHF.R.U64 UR8, UR10, UR21, UR11 ;  /* 0x000000150a087299 */ /* 0x000fe4000800120b */
[----:B------:R-:W-:Y:S02]  /*0cd0*/  ULOP3.LUT UR16, UR23, UR16, URZ, 0xc0, !UPT ;  /* 0x0000001017107292 */ /* 0x000fe4000f8ec03f */
[----:B------:R-:W-:Y:S02]  /*0ce0*/  ULOP3.LUT UR18, UR19, UR18, URZ, 0xc0, !UPT ;  /* 0x0000001213127292 */ /* 0x000fe4000f8ec03f */
[----:B------:R-:W-:-:S03]  /*0cf0*/  UIMAD UR16, UR6, UR8, UR16 ;  /* 0x00000008061072a4 */ /* 0x000fc6000f8e0210 */
[----:B------:R-:W-:Y:S02]  /*0d00*/  @UP0 UIMAD UR4, UR25, UR20, UR7 ;  /* 0x00000014190402a4 */ /* 0x000fe4000f8e0207 */
[----:B------:R-:W-:-:S04]  /*0d10*/  UIADD3 UR7, -UR8, URZ, URZ ;  /* 0x0000003f08077290 */ /* 0x000fc8000fffe13f */
[----:B------:R-:W-:-:S03]  /*0d20*/  UIMAD UR6, UR7, UR22, UR24 ;  /* 0x00000016070672a4 */ /* 0x000fc6000f8e0218 */
[----:B------:R-:W-:Y:S01]  /*0d30*/  ULDC UR7, c[0x0][0x610] ;  /* 0x0001840000077ab9 */ /* 0x000fe20000000800 */
[----:B------:R-:W-:Y:S02]  /*0d40*/  UIMAD UR6, UR6, UR5, UR18 ;  /* 0x00000005060672a4 */ /* 0x000fe4000f8e0212 */
[----:B------:R-:W-:-:S04]  /*0d50*/  UIMAD UR4, UR16, UR7, UR4 ;  /* 0x00000007100472a4 */ /* 0x000fc8000f8e0204 */
[----:B------:R-:W-:Y:S02]  /*0d60*/  USEL UR42, UR6, UR4, !UP0 ;  /* 0x00000004062a7287 */ /* 0x000fe4000c000000 */
[----:B------:R-:W-:-:S12]  /*0d70*/  USEL UR41, UR4, UR6, !UP0 ;  /* 0x0000000604297287 */ /* 0x000fd8000c000000 */
.L_x_4:
[----:B------:R-:W-:-:S08]  /*0d80*/  NOP ;  /* 0x0000000000007918 */ /* 0x000fd00000000000 */
[----:B------:R-:W0:Y:S02]  /*0d90*/  USETMAXREG.TRY_ALLOC.CTAPOOL UP0, 0xf0 ;  /* 0x000000f0000079c8 */ /* 0x000e240008000600 */
[----:B0-----:R-:W-:-:S13]  /*0da0*/  PLOP3.LUT P0, PT, PT, PT, UP0, 0x80, 0x0 ;  /* 0x000000000000781c */ /* 0x001fda0003f0f008 */
[----:B------:R-:W-:Y:S05]  /*0db0*/  @!P0 BRA `(.L_x_4) ;  /* 0xfffffffc00f08947 */ /* 0x000fea000383ffff */
[----:B------:R-:W-:Y:S01]  /*0dc0*/  ULDC.64 UR4, c[0x0][0x598] ;  /* 0x0001660000047ab9 */ /* 0x000fe20000000a00 */
[----:B------:R-:W-:Y:S01]  /*0dd0*/  ULDC.64 UR36, c[0x0][0x208] ;  /* 0x0000820000247ab9 */ /* 0x000fe20000000a00 */
[----:B------:R-:W-:-:S04]  /*0de0*/  ISETP.NE.U32.AND P0, PT, RZ, UR4, PT ;  /* 0x00000004ff007c0c */ /* 0x000fc8000bf05070 */
[----:B------:R-:W-:-:S13]  /*0df0*/  ISETP.NE.AND.EX P0, PT, RZ, UR5, PT, P0 ;  /* 0x00000005ff007c0c */ /* 0x000fda000bf05300 */
[----:B------:R-:W-:Y:S05]  /*0e00*/  @!P0 BRA `(.L_x_7) ;  /* 0x00000000001c8947 */ /* 0x000fea0003800000 */
[----:B------:R-:W0:Y:S02]  /*0e10*/  LDC.64 R2, c[0x0][0x598] ;  /* 0x00016600ff027b82 */ /* 0x000e240000000a00 */
[----:B0-----:R-:W2:Y:S02]  /*0e20*/  LDG.E.64 R2, desc[UR36][R2.64] ;  /* 0x0000002402027981 */ /* 0x001ea4000c1e1b00 */
[----:B--2---:R-:W-:-:S04]  /*0e30*/  ISETP.NE.U32.AND P0, PT, R2, RZ, PT ;  /* 0x000000ff0200720c */ /* 0x004fc80003f05070 */
[----:B------:R-:W-:-:S13]  /*0e40*/  ISETP.NE.AND.EX P0, PT, R3, RZ, PT, P0 ;  /* 0x000000ff0300720c */ /* 0x000fda0003f05300 */
[----:B------:R-:W-:Y:S05]  /*0e50*/  @!P0 BRA `(.L_x_7) ;  /* 0x0000000000088947 */ /* 0x000fea0003800000 */
[----:B------:R0:W5:Y:S01]  /*0e60*/  LD.E R2, desc[UR36][R2.64] ;  /* 0x0000002402027980 */ /* 0x000162000c101900 */
[----:B------:R-:W-:Y:S05]  /*0e70*/  BRA `(.L_x_8) ;  /* 0x0000000000247947 */ /* 0x000fea0003800000 */
.L_x_7:
[----:B------:R-:W-:Y:S02]  /*0e80*/  ULDC.64 UR4, c[0x0][0x588] ;  /* 0x0001620000047ab9 */ /* 0x000fe40000000a00 */
[----:B------:R-:W-:-:S04]  /*0e90*/  ISETP.NE.U32.AND P0, PT, RZ, UR4, PT ;  /* 0x00000004ff007c0c */ /* 0x000fc8000bf05070 */
[----:B------:R-:W-:-:S13]  /*0ea0*/  ISETP.NE.AND.EX P0, PT, RZ, UR5, PT, P0 ;  /* 0x00000005ff007c0c */ /* 0x000fda000bf05300 */
[----:B------:R-:W-:Y:S05]  /*0eb0*/  @!P0 BRA `(.L_x_9) ;  /* 0x00000000000c8947 */ /* 0x000fea0003800000 */
[----:B------:R-:W0:Y:S02]  /*0ec0*/  LDC.64 R2, c[0x0][0x588] ;  /* 0x00016200ff027b82 */ /* 0x000e240000000a00 */
[----:B0-----:R1:W5:Y:S01]  /*0ed0*/  LDG.E R2, desc[UR36][R2.64] ;  /* 0x0000002402027981 */ /* 0x001362000c1e1900 */
[----:B------:R-:W-:Y:S05]  /*0ee0*/  BRA `(.L_x_8) ;  /* 0x0000000000087947 */ /* 0x000fea0003800000 */
.L_x_9:
[----:B------:R-:W-:Y:S02]  /*0ef0*/  ULDC UR4, c[0x0][0x580] ;  /* 0x0001600000047ab9 */ /* 0x000fe40000000800 */
[----:B------:R-:W-:-:S07]  /*0f00*/  IMAD.U32 R2, RZ, RZ, UR4 ;  /* 0x00000004ff027e24 */ /* 0x000fce000f8e00ff */
.L_x_8:
[----:B------:R-:W-:Y:S02]  /*0f10*/  ULDC.64 UR4, c[0x0][0x5a0] ;  /* 0x0001680000047ab9 */ /* 0x000fe40000000a00 */
[----:B------:R-:W-:-:S04]  /*0f20*/  ISETP.NE.U32.AND P0, PT, RZ, UR4, PT ;  /* 0x00000004ff007c0c */ /* 0x000fc8000bf05070 */
[----:B------:R-:W-:-:S13]  /*0f30*/  ISETP.NE.AND.EX P0, PT, RZ, UR5, PT, P0 ;  /* 0x00000005ff007c0c */ /* 0x000fda000bf05300 */
[----:B------:R-:W-:Y:S05]  /*0f40*/  @!P0 BRA `(.L_x_10) ;  /* 0x00000000001c8947 */ /* 0x000fea0003800000 */
[----:B------:R-:W2:Y:S02]  /*0f50*/  LDC.64 R4, c[0x0][0x5a0] ;  /* 0x00016800ff047b82 */ /* 0x000ea40000000a00 */
[----:B--2---:R-:W2:Y:S02]  /*0f60*/  LDG.E.64 R4, desc[UR36][R4.64] ;  /* 0x0000002404047981 */ /* 0x004ea4000c1e1b00 */
[----:B--2---:R-:W-:-:S04]  /*0f70*/  ISETP.NE.U32.AND P0, PT, R4, RZ, PT ;  /* 0x000000ff0400720c */ /* 0x004fc80003f05070 */
[----:B------:R-:W-:-:S13]  /*0f80*/  ISETP.NE.AND.EX P0, PT, R5, RZ, PT, P0 ;  /* 0x000000ff0500720c */ /* 0x000fda0003f05300 */
[----:B------:R-:W-:Y:S05]  /*0f90*/  @!P0 BRA `(.L_x_10) ;  /* 0x0000000000088947 */ /* 0x000fea0003800000 */
[----:B------:R2:W5:Y:S01]  /*0fa0*/  LD.E R16, desc[UR36][R4.64] ;  /* 0x0000002404107980 */ /* 0x000562000c101900 */
[----:B------:R-:W-:Y:S05]  /*0fb0*/  BRA `(.L_x_11) ;  /* 0x0000000000247947 */ /* 0x000fea0003800000 */
.L_x_10:
[----:B------:R-:W-:Y:S02]  /*0fc0*/  ULDC.64 UR4, c[0x0][0x590] ;  /* 0x0001640000047ab9 */ /* 0x000fe40000000a00 */
[----:B------:R-:W-:-:S04]  /*0fd0*/  ISETP.NE.U32.AND P0, PT, RZ, UR4, PT ;  /* 0x00000004ff007c0c */ /* 0x000fc8000bf05070 */
[----:B------:R-:W-:-:S13]  /*0fe0*/  ISETP.NE.AND.EX P0, PT, RZ, UR5, PT, P0 ;  /* 0x00000005ff007c0c */ /* 0x000fda000bf05300 */
[----:B------:R-:W-:Y:S05]  /*0ff0*/  @!P0 BRA `(.L_x_12) ;  /* 0x00000000000c8947 */ /* 0x000fea0003800000 */
[----:B------:R-:W2:Y:S02]  /*1000*/  LDC.64 R4, c[0x0][0x590] ;  /* 0x00016400ff047b82 */ /* 0x000ea40000000a00 */
[----:B--2---:R3:W5:Y:S01]  /*1010*/  LDG.E R16, desc[UR36][R4.64] ;  /* 0x0000002404107981 */ /* 0x004762000c1e1900 */
[----:B------:R-:W-:Y:S05]  /*1020*/  BRA `(.L_x_11) ;  /* 0x0000000000087947 */ /* 0x000fea0003800000 */
.L_x_12:
[----:B------:R-:W-:Y:S02]  /*1030*/  ULDC UR4, c[0x0][0x584] ;  /* 0x0001610000047ab9 */ /* 0x000fe40000000800 */
[----:B------:R-:W-:-:S07]  /*1040*/  IMAD.U32 R16, RZ, RZ, UR4 ;  /* 0x00000004ff107e24 */ /* 0x000fce000f8e00ff */
.L_x_11:
[----:B------:R-:W-:-:S13]  /*1050*/  LOP3.LUT P0, RZ, R0, 0xff, RZ, 0xc0, !PT ;  /* 0x000000ff00ff7812 */ /* 0x000fda000780c0ff */
[----:B------:R-:W-:Y:S05]  /*1060*/  @!P0 EXIT ;  /* 0x000000000000894d */ /* 0x000fea0003800000 */
[----:B------:R-:W-:Y:S01]  /*1070*/  ULDC UR4, c[0x0][0x28c] ;  /* 0x0000a30000047ab9 */ /* 0x000fe20000000800 */
[----:B------:R-:W-:Y:S01]  /*1080*/  UMOV UR38, URZ ;  /* 0x0000003f00267c82 */ /* 0x000fe20008000000 */
[----:B------:R-:W-:Y:S01]  /*1090*/  UIADD3 UR4, UR4, 0x1f, URZ ;  /* 0x0000001f04047890 */ /* 0x000fe2000fffe03f */
[----:B------:R-:W-:-:S03]  /*10a0*/  UMOV UR39, URZ ;  /* 0x0000003f00277c82 */ /* 0x000fc60008000000 */
[----:B------:R-:W-:-:S04]  /*10b0*/  USHF.R.S32.HI UR5, URZ, 0x1f, UR4 ;  /* 0x0000001f3f057899 */ /* 0x000fc80008011404 */
[----:B------:R-:W-:-:S04]  /*10c0*/  ULEA.HI UR5, UR5, UR4, URZ, 0x5 ;  /* 0x0000000405057291 */ /* 0x000fc8000f8f283f */
[----:B------:R-:W-:-:S12]  /*10d0*/  USHF.R.S32.HI UR44, URZ, 0x5, UR5 ;  /* 0x000000053f2c7899 */ /* 0x000fd80008011405 */
.L_x_540:
[----:B------:R-:W4:Y:S01]  /*10e0*/  S2R R0, SR_TID.X ;  /* 0x0000000000007919 */ /* 0x000f220000002100 */
[----:B------:R-:W0:Y:S01]  /*10f0*/  S2UR UR6, SR_CgaCtaId ;  /* 0x00000000000679c3 */ /* 0x000e220000008800 */
[----:B------:R-:W-:Y:S02]  /*1100*/  UMOV UR46, 0x400 ;  /* 0x00000400002e7882 */ /* 0x000fe40000000000 */
[----:B0-----:R-:W-:Y:S01]  /*1110*/  ULEA UR46, UR6, UR46, 0x18 ;  /* 0x0000002e062e7291 */ /* 0x001fe2000f8ec03f */
[----:B----4-:R-:W-:-:S04]  /*1120*/  LOP3.LUT R0, R0, 0x80, RZ, 0xc0, !PT ;  /* 0x0000008000007812 */ /* 0x010fc800078ec0ff */
[----:B------:R-:W-:-:S06]  /*1130*/  SHF.R.U32.HI R0, RZ, 0x7, R0 ;  /* 0x00000007ff007819 */ /* 0x000fcc0000011600 */
[----:B------:R-:W0:Y:S02]  /*1140*/  SHFL.IDX PT, R0, R0, RZ, 0x1f ;  /* 0x00001fff00007589 */ /* 0x000e2400000e0000 */
[----:B0-----:R-:W-:-:S13]  /*1150*/  R2UR UR4, R0 ;  /* 0x00000000000472ca */ /* 0x001fda00000e0000 */
[----:B------:R-:W-:-:S04]  /*1160*/  ULEA.HI UR5, UR4, UR4, URZ, 0x1 ;  /* 0x0000000404057291 */ /* 0x000fc8000f8f083f */
[----:B------:R-:W-:-:S04]  /*1170*/  ULOP3.LUT UR5, UR5, 0x7fffe, URZ, 0xc0, !UPT ;  /* 0x0007fffe05057892 */ /* 0x000fc8000f8ec03f */
[----:B------:R-:W-:-:S03]  /*1180*/  UIADD3 UR5, UR4, -UR5, URZ ;  /* 0x8000000504057290 */ /* 0x000fc6000fffe03f */
[----:B------:R-:W-:Y:S01]  /*1190*/  ULDC UR4, c[0x0][0x28c] ;  /* 0x0000a30000047ab9 */ /* 0x000fe20000000800 */
[----:B------:R-:W-:Y:S01]  /*11a0*/  ULEA UR5, UR5, UR46, 0xd ;  /* 0x0000002e05057291 */ /* 0x000fe2000f8e683f */
[----:B------:R-:W-:-:S03]  /*11b0*/  ISETP.LT.AND P0, PT, RZ, UR4, PT ;  /* 0x00000004ff007c0c */ /* 0x000fc6000bf01270 */
[----:B------:R-:W-:-:S04]  /*11c0*/  UIADD3 UR5, UR5, 0x100, URZ ;  /* 0x0000010005057890 */ /* 0x000fc8000fffe03f */
[----:B------:R-:W-:-:S04]  /*11d0*/  USHF.R.U32.HI UR5, URZ, 0x4, UR5 ;  /* 0x000000043f057899 */ /* 0x000fc80008011605 */
[----:B------:R-:W-:Y:S02]  /*11e0*/  ULOP3.LUT UR47, UR5, 0x3fff, URZ, 0xc0, !UPT ;  /* 0x00003fff052f7892 */ /* 0x000fe4000f8ec03f */
[----:B-123--:R-:W-:Y:S10]  /*11f0*/  @P0 BRA `(.L_x_13) ;  /* 0x0000000000400947 */ /* 0x00eff40003800000 */
[----:B------:R-:W-:Y:S01]  /*1200*/  MOV R0, 0x0 ;  /* 0x0000000000007802 */ /* 0x000fe20000000f00 */
[----:B------:R-:W-:Y:S01]  /*1210*/  ULDC.64 UR4, c[0x4][0x68] ;  /* 0x01001a0000047ab9 */ /* 0x000fe20000000a00 */
[----:B------:R-:W-:Y:S01]  /*1220*/  ULDC.64 UR6, c[0x4][0x8] ;  /* 0x0100020000067ab9 */ /* 0x000fe20000000a00 */
[----:B--23--:R-:W-:Y:S01]  /*1230*/  IMAD.U32 R4, RZ, RZ, UR4 ;  /* 0x00000004ff047e24 */ /* 0x00cfe2000f8e00ff */
[----:B------:R0:W2:Y:S01]  /*1240*/  LDC.64 R14, c[0x4][R0] ;  /* 0x01000000000e7b82 */ /* 0x0000a20000000a00 */
[----:B------:R-:W-:Y:S01]  /*1250*/  IMAD.U32 R5, RZ, RZ, UR5 ;  /* 0x00000005ff057e24 */ /* 0x000fe2000f8e00ff */
[----:B------:R-:W-:Y:S01]  /*1260*/  ULDC.64 UR4, c[0x4][0x70] ;  /* 0x01001c0000047ab9 */ /* 0x000fe20000000a00 */
[----:B------:R-:W-:Y:S02]  /*1270*/  IMAD.U32 R10, RZ, RZ, UR6 ;  /* 0x00000006ff0a7e24 */ /* 0x000fe4000f8e00ff */
[----:B------:R-:W-:Y:S02]  /*1280*/  IMAD.U32 R6, RZ, RZ, UR4 ;  /* 0x00000004ff067e24 */ /* 0x000fe4000f8e00ff */
[----:B------:R-:W-:-:S02]  /*1290*/  IMAD.U32 R7, RZ, RZ, UR5 ;  /* 0x00000005ff077e24 */ /* 0x000fc4000f8e00ff */
[----:B------:R-:W-:Y:S02]  /*12a0*/  IMAD.U32 R11, RZ, RZ, UR7 ;  /* 0x00000007ff0b7e24 */ /* 0x000fe4000f8e00ff */
[----:B------:R-:W-:Y:S02]  /*12b0*/  IMAD.MOV.U32 R8, RZ, RZ, 0x1e1 ;  /* 0x000001e1ff087424 */ /* 0x000fe400078e00ff */
[----:B------:R-:W-:Y:S02]  /*12c0*/  IMAD.MOV.U32 R12, RZ, RZ, 0x1 ;  /* 0x00000001ff0c7424 */ /* 0x000fe400078e00ff */
[----:B0-----:R-:W-:-:S07]  /*12d0*/  IMAD.MOV.U32 R13, RZ, RZ, RZ ;  /* 0x000000ffff0d7224 */ /* 0x001fce00078e00ff */
[----:B------:R-:W-:-:S07]  /*12e0*/  LEPC R20, `(.L_x_13) ;  /* 0x000000001014794e */ /* 0x000fce0000000000 */
[----:B-12--5:R-:W-:Y:S05]  /*12f0*/  CALL.ABS.NOINC R14 ;  /* 0x000000000e007343 */ /* 0x026fea0003c00000 */
.L_x_13:
[----:B------:R-:W-:-:S06]  /*1300*/  ULOP3.LUT UR4, UR40, 0x1, URZ, 0xfc, !UPT ;  /* 0x0000000128047892 */ /* 0x000fcc000f8efc3f */
[----:B------:R-:W-:-:S04]  /*1310*/  MOV R0, UR4 ;  /* 0x0000000400007c02 */ /* 0x000fc80008000f00 */
[----:B------:R-:W-:-:S13]  /*1320*/  ISETP.NE.AND P0, PT, R0, 0x3, PT ;  /* 0x000000030000780c */ /* 0x000fda0003f05270 */
[----:B------:R-:W-:Y:S05]  /*1330*/  @!P0 BRA `(.L_x_14) ;  /* 0x0000000000048947 */ /* 0x000fea0003800000 */
[----:B------:R-:W-:Y:S01]  /*1340*/  BPT.TRAP 0x1 ;  /* 0x000000040000795c */ /* 0x000fe20000300000 */
.L_x_14:
[----:B-1----:R-:W-:Y:S02]  /*1350*/  IMAD.U32 R3, RZ, RZ, UR39 ;  /* 0x00000027ff037e24 */ /* 0x002fe4000f8e00ff */
[----:B------:R-:W-:-:S03]  /*1360*/  IMAD.U32 R0, RZ, RZ, UR38 ;  /* 0x00000026ff007e24 */ /* 0x000fc6000f8e00ff */
[----:B------:R-:W-:Y:S02]  /*1370*/  LEA R3, R3, UR46, 0x3 ;  /* 0x0000002e03037c11 */ /* 0x000fe4000f8e18ff */
[----:B------:R-:W-:-:S04]  /*1380*/  SHF.L.U32 R0, R0, 0x1f, RZ ;  /* 0x0000001f00007819 */ /* 0x000fc800000006ff */
[----:B------:R0:W1:Y:S01]  /*1390*/  SYNCS.PHASECHK.TRANS64.TRYWAIT P1, [R3+URZ], R0 ;  /* 0x00000000030075a7 */ /* 0x000062000802017f */
[----:B------:R-:W-:Y:S05]  /*13a0*/  @!P0 BRA `(.L_x_15) ;  /* 0x0000000000048947 */ /* 0x000fea0003800000 */
[----:B------:R-:W-:Y:S01]  /*13b0*/  BPT.TRAP 0x1 ;  /* 0x000000040000795c */ /* 0x000fe20000300000 */
.L_x_15:
[----:B-1----:R-:W-:Y:S05]  /*13c0*/  @P1 BRA `(.L_x_16) ;  /* 0x0000000000081947 */ /* 0x002fea0003800000 */
[----:B------:R-:W1:Y:S02]  /*13d0*/  SYNCS.PHASECHK.TRANS64.TRYWAIT P1, [R3+URZ], R0 ;  /* 0x00000000030075a7 */ /* 0x000e64000802017f */
[----:B-1----:R-:W-:Y:S05]  /*13e0*/  @!P1 BRA `(.L_x_17) ;  /* 0x0000019800609947 */ /* 0x002fea0003800000 */
.L_x_16:
[----:B------:R-:W-:-:S04]  /*13f0*/  UISETP.LT.AND UP0, UPT, UR44, 0x1, UPT ;  /* 0x000000012c00788c */ /* 0x000fc8000bf01270 */
[----:B------:R-:W-:-:S04]  /*1400*/  USEL UR4, UR44, 0x1, UP0 ;  /* 0x000000012c047887 */ /* 0x000fc80008000000 */
[----:B------:R-:W-:-:S06]  /*1410*/  UIADD3 UR4, UR44, -UR4, URZ ;  /* 0x800000042c047290 */ /* 0x000fcc000fffe03f */
[----:B01----:R-:W-:Y:S02]  /*1420*/  IMAD.U32 R0, RZ, RZ, UR4 ;  /* 0x00000004ff007e24 */ /* 0x003fe4000f8e00ff */
[----:B------:R-:W-:Y:S01]  /*1430*/  IMAD.U32 R3, RZ, RZ, UR4 ;  /* 0x00000004ff037e24 */ /* 0x000fe2000f8e00ff */
[----:B------:R-:W-:Y:S05]  /*1440*/  WARPSYNC.ALL ;  /* 0x0000000000007948 */ /* 0x000fea0003800000 */
[----:B------:R-:W-:Y:S01]  /*1450*/  ISETP.GE.AND P1, PT, R0, 0x1, PT ;  /* 0x000000010000780c */ /* 0x000fe20003f26270 */
[----:B------:R-:W-:Y:S01]  /*1460*/  UIADD3 UR46, UR46, 0x18100, URZ ;  /* 0x000181002e2e7890 */ /* 0x000fe2000fffe03f */
[----:B------:R-:W-:Y:S01]  /*1470*/  WARPGROUP.ARRIVE ;  /* 0x00000000000079c5 */ /* 0x000fe20000000000 */
[----:B------:R-:W-:Y:S01]  /*1480*/  ULOP3.LUT UR4, UR47, 0x10000, URZ, 0xfc, !UPT ;  /* 0x000100002f047892 */ /* 0x000fe2000f8efc3f */
[----:B------:R-:W-:Y:S01]  /*1490*/  STL [R1+0x2c8], R17 ;  /* 0x0002c81101007387 */ /* 0x000fe20000100800 */
[----:B------:R-:W-:-:S02]  /*14a0*/  USHF.R.U32.HI UR46, URZ, 0x4, UR46 ;  /* 0x000000043f2e7899 */ /* 0x000fc4000801162e */
[----:B------:R-:W-:Y:S01]  /*14b0*/  ULEA UR6, UR39, UR4, 0xb ;  /* 0x0000000427067291 */ /* 0x000fe2000f8e583f */
[----:B-----5:R-:W-:Y:S01]  /*14c0*/  STL [R1+0x2c4], R16 ;  /* 0x0002c41001007387 */ /* 0x020fe20000100800 */
[----:B------:R-:W-:Y:S01]  /*14d0*/  ULOP3.LUT UR5, UR46, 0x3fff, URZ, 0xc0, !UPT ;  /* 0x00003fff2e057892 */ /* 0x000fe2000f8ec03f */
[----:B------:R-:W-:Y:S01]  /*14e0*/  UMOV UR9, 0x40000040 ;  /* 0x4000004000097882 */ /* 0x000fe20000000000 */
[----:B------:R-:W-:Y:S02]  /*14f0*/  UMOV UR11, 0x40000040 ;  /* 0x40000040000b7882 */ /* 0x000fe40000000000 */
[----:B------:R-:W-:Y:S01]  /*1500*/  ULOP3.LUT UR5, UR5, 0x10000, URZ, 0xfc, !UPT ;  /* 0x0001000005057892 */ /* 0x000fe2000f8efc3f */
[----:B------:R0:W-:Y:S01]  /*1510*/  STL [R1+0x2c0], R3 ;  /* 0x0002c00301007387 */ /* 0x0001e20000100800 */
[----:B------:R-:W-:Y:S02]  /*1520*/  UMOV UR8, UR6 ;  /* 0x0000000600087c82 */ /* 0x000fe40008000000 */
[----:B------:R-:W-:Y:S01]  /*1530*/  ULEA UR7, UR39, UR5, 0xb ;  /* 0x0000000527077291 */ /* 0x000fe2000f8e583f */
[----:B------:R1:W-:Y:S06]  /*1540*/  STL [R1+0x2bc], R2 ;  /* 0x0002bc0201007387 */ /* 0x0003ec0000100800 */
[----:B------:R-:W-:-:S02]  /*1550*/  UMOV UR10, UR7 ;  /* 0x00000007000a7c82 */ /* 0x000fc40008000000 */
[----:B------:R-:W-:Y:S01]  /*1560*/  HGMMA.64x256x8.F32.TF32 R24, gdesc[UR8], RZ, !UPT, gsb0 ;  /* 0x07e00000081879f0 */ /* 0x000fe2000c0028ff */
[----:B------:R-:W-:Y:S01]  /*1570*/  UIADD3 UR8, UR6, 0x400, URZ ;  /* 0x0000040006087890 */ /* 0x000fe2000fffe03f */
[----:B------:R-:W-:Y:S01]  /*1580*/  UMOV UR9, 0x40000040 ;  /* 0x4000004000097882 */ /* 0x000fe20000000000 */
[----:B------:R-:W-:Y:S02]  /*1590*/  WARPGROUP.DEPBAR.LE gsb0, 0x0 ;  /* 0x00008000000079c5 */ /* 0x000fe40000010000 */
[----:B------:R-:W-:Y:S01]  /*15a0*/  STL.64 [R1], R24 ;  /* 0x0000001801007387 */ /* 0x000fe20000100a00 */
[----:B------:R-:W-:Y:S01]  /*15b0*/  IMAD.MOV.U32 R235, RZ, RZ, R46 ;  /* 0x000000ffffeb7224 */ /* 0x000fe200078e002e */
[----:B------:R-:W-:Y:S01]  /*15c0*/  MOV R228, R53 ;  /* 0x0000003500e47202 */ /* 0x000fe20000000f00 */
[----:B------:R-:W-:Y:S01]  /*15d0*/  IMAD.MOV.U32 R234, RZ, RZ, R47 ;  /* 0x000000ffffea7224 */ /* 0x000fe200078e002f */
[----:B------:R-:W-:Y:S01]  /*15e0*/  STL.64 [R1+0x8], R26 ;  /* 0x0000081a01007387 */ /* 0x000fe20000100a00 */
        /* <DEDUP_REMOVED lines=29> */
[----:B0-----:R-:W-:Y:S01]  /*17c0*/  MOV R3, R149 ;  /* 0x0000009500037202 */ /* 0x001fe20000000f00 */
[----:B------:R-:W-:Y:S01]  /*17d0*/  IMAD.MOV.U32 R217, RZ, RZ, R64 ;  /* 0x000000ffffd97224 */ /* 0x000fe200078e0040 */
[----:B------:R-:W-:Y:S01]  /*17e0*/  STL.64 [R1+0x48], R42 ;  /* 0x0000482a01007387 */ /* 0x000fe20000100a00 */
[----:B------:R-:W-:-:S02]  /*17f0*/  IMAD.MOV.U32 R215, RZ, RZ, R66 ;  /* 0x000000ffffd77224 */ /* 0x000fc400078e0042 */
[----:B------:R-:W-:Y:S01]  /*1800*/  IMAD.MOV.U32 R214, RZ, RZ, R67 ;  /* 0x000000ffffd67224 */ /* 0x000fe200078e0043 */
[----:B------:R0:W-:Y:S01]  /*1810*/  STL.64 [R1+0x50], R44 ;  /* 0x0000502c01007387 */ /* 0x0001e20000100a00 */
[----:B------:R-:W-:Y:S02]  /*1820*/  IMAD.MOV.U32 R152, RZ, RZ, R68 ;  /* 0x000000ffff987224 */ /* 0x000fe400078e0044 */
[----:B------:R-:W-:Y:S01]  /*1830*/  IMAD.MOV.U32 R153, RZ, RZ, R69 ;  /* 0x000000ffff997224 */ /* 0x000fe200078e0045 */
[----:B------:R-:W-:Y:S01]  /*1840*/  STL [R1+0x580], R162 ;  /* 0x000580a201007387 */ /* 0x000fe20000100800 */
[----:B------:R-:W-:Y:S02]  /*1850*/  IMAD.MOV.U32 R154, RZ, RZ, R70 ;  /* 0x000000ffff9a7224 */ /* 0x000fe400078e0046 */
[----:B------:R-:W-:Y:S02]  /*1860*/  IMAD.MOV.U32 R155, RZ, RZ, R71 ;  /* 0x000000ffff9b7224 */ /* 0x000fe400078e0047 */
[----:B------:R-:W-:-:S02]  /*1870*/  IMAD.MOV.U32 R156, RZ, RZ, R72 ;  /* 0x000000ffff9c7224 */ /* 0x000fc400078e0048 */
[----:B------:R-:W-:Y:S02]  /*1880*/  IMAD.MOV.U32 R157, RZ, RZ, R73 ;  /* 0x000000ffff9d7224 */ /* 0x000fe400078e0049 */
[----:B------:R-:W-:Y:S02]  /*1890*/  IMAD.MOV.U32 R158, RZ, RZ, R74 ;  /* 0x000000ffff9e7224 */ /* 0x000fe400078e004a */
[----:B------:R-:W-:Y:S02]  /*18a0*/  IMAD.MOV.U32 R159, RZ, RZ, R75 ;  /* 0x000000ffff9f7224 */ /* 0x000fe400078e004b */
        /* <DEDUP_REMOVED lines=65> */
[----:B--23--:R-:W-:Y:S02]  /*1cc0*/  IMAD.MOV.U32 R5, RZ, RZ, R147 ;  /* 0x000000ffff057224 */ /* 0x00cfe400078e0093 */
[----:B------:R-:W-:Y:S02]  /*1cd0*/  IMAD.MOV.U32 R4, RZ, RZ, R148 ;  /* 0x000000ffff047224 */ /* 0x000fe400078e0094 */
[----:B-1----:R-:W-:Y:S02]  /*1ce0*/  IMAD.MOV.U32 R2, RZ, RZ, R150 ;  /* 0x000000ffff027224 */ /* 0x002fe400078e0096 */
[----:B------:R-:W-:-:S02]  /*1cf0*/  IMAD.MOV.U32 R0, RZ, RZ, R151 ;  /* 0x000000ffff007224 */ /* 0x000fc400078e0097 */
[----:B0-----:R-:W-:-:S06]  /*1d00*/  WARPGROUP.ARRIVE ;  /* 0x00000000000079c5 */ /* 0x001fcc0000000000 */
[----:B------:R-:W-:Y:S03]  /*1d10*/  HGMMA.64x256x8.F32.TF32 R24, gdesc[UR8], RZ, !UPT, gsb0 ;  /* 0x07e00000081879f0 */ /* 0x000fe6000c0028ff */
[----:B------:R-:W-:Y:S02]  /*1d20*/  WARPGROUP.DEPBAR.LE gsb0, 0x0 ;  /* 0x00008000000079c5 */ /* 0x000fe40000010000 */
[----:B------:R-:W-:Y:S04]  /*1d30*/  STL.64 [R1+0x578], R150 ;  /* 0x0005789601007387 */ /* 0x000fe80000100a00 */
        /* <DEDUP_REMOVED lines=20> */
[----:B------:R0:W-:Y:S04]  /*1e80*/  STL.64 [R1+0x4d0], R108 ;  /* 0x0004d06c01007387 */ /* 0x0001e80000100a00 */
[----:B0-----:R-:W2:Y:S04]  /*1e90*/  LDL.LU R108, [R1] ;  /* 0x00000000016c7983 */ /* 0x001ea80000300800 */
[----:B------:R-:W2:Y:S04]  /*1ea0*/  LDL.LU R109, [R1+0x4] ;  /* 0x00000400016d7983 */ /* 0x000ea80000300800 */
        /* <DEDUP_REMOVED lines=19> */
[----:B------:R-:W2:Y:S01]  /*1fe0*/  LDL.LU R129, [R1+0x54] ;  /* 0x0000540001817983 */ /* 0x000ea20000300800 */
[----:B------:R-:W-:Y:S01]  /*1ff0*/  IMAD.MOV.U32 R130, RZ, RZ, R235 ;  /* 0x000000ffff827224 */ /* 0x000fe200078e00eb */
[----:B------:R-:W-:Y:S01]  /*2000*/  MOV R139, R226 ;  /* 0x000000e2008b7202 */ /* 0x000fe20000000f00 */
[----:B------:R-:W-:Y:S01]  /*2010*/  IMAD.MOV.U32 R131, RZ, RZ, R234 ;  /* 0x000000ffff837224 */ /* 0x000fe200078e00ea */
[----:B------:R-:W-:Y:S01]  /*2020*/  MOV R151, R214 ;  /* 0x000000d600977202 */ /* 0x000fe20000000f00 */
[----:B------:R-:W-:Y:S01]  /*2030*/  IMAD.MOV.U32 R132, RZ, RZ, R233 ;  /* 0x000000ffff847224 */ /* 0x000fe200078e00e9 */
[----:B------:R-:W-:Y:S01]  /*2040*/  MOV R235, R0 ;  /* 0x0000000000eb7202 */ /* 0x000fe20000000f00 */
[----:B------:R-:W-:Y:S01]  /*2050*/  IMAD.MOV.U32 R133, RZ, RZ, R232 ;  /* 0x000000ffff857224 */ /* 0x000fe200078e00e8 */
[----:B------:R-:W-:Y:S01]  /*2060*/  UIADD3 UR8, UR6, 0x2, URZ ;  /* 0x0000000206087890 */ /* 0x000fe2000fffe03f */
[----:B------:R-:W-:Y:S01]  /*2070*/  IMAD.MOV.U32 R134, RZ, RZ, R231 ;  /* 0x000000ffff867224 */ /* 0x000fe200078e00e7 */
[----:B------:R-:W-:Y:S01]  /*2080*/  UIADD3 UR10, UR7, 0x2, URZ ;  /* 0x00000002070a7890 */ /* 0x000fe2000fffe03f */
[----:B------:R-:W-:Y:S01]  /*2090*/  IMAD.MOV.U32 R135, RZ, RZ, R230 ;  /* 0x000000ffff877224 */ /* 0x000fe200078e00e6 */
[----:B------:R-:W-:Y:S01]  /*20a0*/  UMOV UR9, 0x40000040 ;  /* 0x4000004000097882 */ /* 0x000fe20000000000 */
[----:B------:R-:W-:Y:S01]  /*20b0*/  IMAD.MOV.U32 R136, RZ, RZ, R229 ;  /* 0x000000ffff887224 */ /* 0x000fe200078e00e5 */
[----:B------:R-:W-:Y:S01]  /*20c0*/  UMOV UR11, 0x40000040 ;  /* 0x40000040000b7882 */ /* 0x000fe20000000000 */
[----:B------:R-:W-:-:S02]  /*20d0*/  IMAD.MOV.U32 R137, RZ, RZ, R228 ;  /* 0x000000ffff897224 */ /* 0x000fc400078e00e4 */
[----:B------:R-:W-:Y:S02]  /*20e0*/  IMAD.MOV.U32 R138, RZ, RZ, R227 ;  /* 0x000000ffff8a7224 */ /* 0x000fe400078e00e3 */
[----:B------:R-:W-:Y:S02]  /*20f0*/  IMAD.MOV.U32 R140, RZ, RZ, R225 ;  /* 0x000000ffff8c7224 */ /* 0x000fe400078e00e1 */
[----:B------:R-:W-:Y:S02]  /*2100*/  IMAD.MOV.U32 R141, RZ, RZ, R224 ;  /* 0x000000ffff8d7224 */ /* 0x000fe400078e00e0 */
[----:B------:R-:W-:Y:S01]  /*2110*/  IMAD.MOV.U32 R142, RZ, RZ, R223 ;  /* 0x000000ffff8e7224 */ /* 0x000fe200078e00df */
[----:B------:R-:W-:Y:S01]  /*2120*/  MOV R223, R13 ;  /* 0x0000000d00df7202 */ /* 0x000fe20000000f00 */
        /* <DEDUP_REMOVED lines=29> */
[----:B------:R-:W-:-:S06]  /*2300*/  IMAD.MOV.U32 R234, RZ, RZ, R2 ;  /* 0x000000ffffea7224 */ /* 0x000fcc00078e0002 */
[----:B--2---:R-:W-:-:S06]  /*2310*/  WARPGROUP.ARRIVE ;  /* 0x00000000000079c5 */ /* 0x004fcc0000000000 */
[----:B------:R-:W-:Y:S03]  /*2320*/  HGMMA.64x256x8.F32.TF32 R108, gdesc[UR8], R108, gsb0 ;  /* 0x07e00000086c79f0 */ /* 0x000fe6000800286c */
[----:B------:R-:W-:Y:S02]  /*2330*/  WARPGROUP.DEPBAR.LE gsb0, 0x0 ;  /* 0x00008000000079c5 */ /* 0x000fe40000010000 */
[----:B------:R-:W-:Y:S04]  /*2340*/  STL.64 [R1], R108 ;  /* 0x0000006c01007387 */ /* 0x000fe80000100a00 */
        /* <DEDUP_REMOVED lines=63> */
[----:B0-----:R-:W2:Y:S04]  /*2740*/  LDL.LU R162, [R1+0x580] ;  /* 0x0005800001a27983 */ /* 0x001ea80000300800 */
[----:B------:R-:W3:Y:S04]  /*2750*/  LDL.LU.64 R150, [R1+0x578] ;  /* 0x0005780001967983 */ /* 0x000ee80000300a00 */
        /* <DEDUP_REMOVED lines=20> */
[----:B------:R-:W3:Y:S01]  /*28a0*/  LDL.LU.64 R108, [R1+0x4d0] ;  /* 0x0004d000016c7983 */ /* 0x000ee20000300a00 */
[----:B------:R-:W-:Y:S01]  /*28b0*/  UIADD3 UR8, UR6, 0x402, URZ ;  /* 0x0000040206087890 */ /* 0x000fe2000fffe03f */
[----:B------:R-:W-:Y:S01]  /*28c0*/  UMOV UR9, 0x40000040 ;  /* 0x4000004000097882 */ /* 0x000fe20000000000 */
[----:B---3--:R-:W-:-:S07]  /*28d0*/  WARPGROUP.ARRIVE ;  /* 0x00000000000079c5 */ /* 0x008fce0000000000 */
[----:B------:R-:W-:Y:S03]  /*28e0*/  HGMMA.64x256x8.F32.TF32 R24, gdesc[UR8], R24, gsb0 ;  /* 0x07e00000081879f0 */ /* 0x000fe60008002818 */
        /* <DEDUP_REMOVED lines=65> */
[----:B0-----:R-:W3:Y:S04]  /*2d00*/  LDL.LU.64 R24, [R1] ;  /* 0x0000000001187983 */ /* 0x001ee80000300a00 */
        /* <DEDUP_REMOVED lines=63> */
[----:B------:R-:W-:-:S02]  /*3100*/  UIADD3 UR8, UR6, 0x4, URZ ;  /* 0x0000000406087890 */ /* 0x000fc4000fffe03f */
[----:B------:R-:W-:Y:S01]  /*3110*/  UIADD3 UR10, UR7, 0x4, URZ ;  /* 0x00000004070a7890 */ /* 0x000fe2000fffe03f */
[----:B------:R-:W-:Y:S01]  /*3120*/  UMOV UR9, 0x40000040 ;  /* 0x4000004000097882 */ /* 0x000fe20000000000 */
[----:B------:R-:W-:Y:S01]  /*3130*/  UMOV UR11, 0x40000040 ;  /* 0x40000040000b7882 */ /* 0x000fe20000000000 */
[----:B---3--:R-:W-:-:S06]  /*3140*/  WARPGROUP.ARRIVE ;  /* 0x00000000000079c5 */ /* 0x008fcc0000000000 */
[----:B------:R-:W-:Y:S03]  /*3150*/  HGMMA.64x256x8.F32.TF32 R24, gdesc[UR8], R24, gsb0 ;  /* 0x07e00000081879f0 */ /* 0x000fe60008002818 */
        /* <DEDUP_REMOVED lines=34> */
[----:B------:R-:W-:-:S02]  /*3380*/  IMAD.MOV.U32 R21, RZ, RZ, R135 ;  /* 0x000000ffff157224 */ /* 0x000fc400078e0087 */
[----:B------:R-:W-:Y:S01]  /*3390*/  IMAD.MOV.U32 R216, RZ, RZ, R132 ;  /* 0x000000ffffd87224 */ /* 0x000fe200078e0084 */
[----:B------:R-:W-:Y:S01]  /*33a0*/  STL.64 [R1+0x48], R42 ;  /* 0x0000482a01007387 */ /* 0x000fe20000100a00 */
[----:B------:R-:W-:Y:S02]  /*33b0*/  IMAD.MOV.U32 R23, RZ, RZ, R133 ;  /* 0x000000ffff177224 */ /* 0x000fe400078e0085 */
[----:B------:R-:W-:Y:S01]  /*33c0*/  IMAD.MOV.U32 R214, RZ, RZ, R130 ;  /* 0x000000ffffd67224 */ /* 0x000fe200078e0082 */
[----:B------:R0:W-:Y:S01]  /*33d0*/  STL.64 [R1+0x50], R44 ;  /* 0x0000502c01007387 */ /* 0x0001e20000100a00 */
[----:B------:R-:W-:Y:S02]  /*33e0*/  IMAD.MOV.U32 R215, RZ, RZ, R131 ;  /* 0x000000ffffd77224 */ /* 0x000fe400078e0083 */
[----:B------:R-:W-:Y:S01]  /*33f0*/  IMAD.MOV.U32 R212, RZ, RZ, R128 ;  /* 0x000000ffffd47224 */ /* 0x000fe200078e0080 */
[----:B------:R-:W3:Y:S01]  /*3400*/  LDL.LU.64 R150, [R1+0x4c8] ;  /* 0x0004c80001967983 */ /* 0x000ee20000300a00 */
[----:B------:R-:W-:-:S02]  /*3410*/  IMAD.MOV.U32 R210, RZ, RZ, R126 ;  /* 0x000000ffffd27224 */ /* 0x000fc400078e007e */
[----:B------:R-:W-:Y:S01]  /*3420*/  IMAD.MOV.U32 R211, RZ, RZ, R127 ;  /* 0x000000ffffd37224 */ /* 0x000fe200078e007f */
[----:B------:R-:W3:Y:S01]  /*3430*/  LDL.LU.64 R148, [R1+0x4c0] ;  /* 0x0004c00001947983 */ /* 0x000ee20000300a00 */
[----:B------:R-:W-:Y:S02]  /*3440*/  IMAD.MOV.U32 R208, RZ, RZ, R124 ;  /* 0x000000ffffd07224 */ /* 0x000fe400078e007c */
[----:B------:R-:W-:Y:S01]  /*3450*/  IMAD.MOV.U32 R209, RZ, RZ, R125 ;  /* 0x000000ffffd17224 */ /* 0x000fe200078e007d */
[----:B------:R-:W3:Y:S01]  /*3460*/  LDL.LU.64 R146, [R1+0x4b8] ;  /* 0x0004b80001927983 */ /* 0x000ee20000300a00 */
        /* <DEDUP_REMOVED lines=122> */
[----:B0-----:R-:W3:Y:S04]  /*3c10*/  LDL.LU.64 R44, [R1+0x320] ;  /* 0x00032000012c7983 */ /* 0x001ee80000300a00 */
        /* <DEDUP_REMOVED lines=11> */
[----:B------:R-:W-:-:S02]  /*3cd0*/  UMOV UR9, 0x40000040 ;  /* 0x4000004000097882 */ /* 0x000fc40000000000 */
[----:B--2---:R-:W-:Y:S01]  /*3ce0*/  STL [R1+0x2b8], R162 ;  /* 0x0002b8a201007387 */ /* 0x004fe20000100800 */
[----:B---3--:R-:W-:-:S06]  /*3cf0*/  WARPGROUP.ARRIVE ;  /* 0x00000000000079c5 */ /* 0x008fcc0000000000 */
        /* <DEDUP_REMOVED lines=50> */
[----:B------:R-:W-:-:S02]  /*4020*/  IMAD.MOV.U32 R136, RZ, RZ, R233 ;  /* 0x000000ffff887224 */ /* 0x000fc400078e00e9 */
[----:B------:R-:W-:Y:S02]  /*4030*/  IMAD.MOV.U32 R137, RZ, RZ, R232 ;  /* 0x000000ffff897224 */ /* 0x000fe400078e00e8 */
[----:B------:R-:W-:Y:S01]  /*4040*/  IMAD.MOV.U32 R138, RZ, RZ, R231 ;  /* 0x000000ffff8a7224 */ /* 0x000fe200078e00e7 */
[----:B------:R-:W-:Y:S01]  /*4050*/  MOV R231, R7 ;  /* 0x0000000700e77202 */ /* 0x000fe20000000f00 */
        /* <DEDUP_REMOVED lines=10> */
[----:B------:R-:W-:Y:S01]  /*4100*/  IMAD.MOV.U32 R150, RZ, RZ, R219 ;  /* 0x000000ffff967224 */ /* 0x000fe200078e00db */
[----:B------:R-:W-:Y:S01]  /*4110*/  MOV R219, R21 ;  /* 0x0000001500db7202 */ /* 0x000fe20000000f00 */
[----:B------:R-:W-:Y:S02]  /*4120*/  IMAD.MOV.U32 R151, RZ, RZ, R218 ;  /* 0x000000ffff977224 */ /* 0x000fe400078e00da */
[----:B------:R-:W-:Y:S02]  /*4130*/  IMAD.MOV.U32 R162, RZ, RZ, R217 ;  /* 0x000000ffffa27224 */ /* 0x000fe400078e00d9 */
[----:B------:R-:W-:Y:S02]  /*4140*/  IMAD.MOV.U32 R130, RZ, RZ, R17 ;  /* 0x000000ffff827224 */ /* 0x000fe400078e0011 */
        /* <DEDUP_REMOVED lines=8> */
[----:B------:R-:W-:Y:S01]  /*41d0*/  IMAD.MOV.U32 R220, RZ, RZ, R20 ;  /* 0x000000ffffdc7224 */ /* 0x000fe200078e0014 */
[----:B------:R0:W5:Y:S01]  /*41e0*/  LDL.LU R17, [R1+0x2c8] ;  /* 0x0002c80001117983 */ /* 0x0001620000300800 */
[----:B------:R-:W-:-:S02]  /*41f0*/  IMAD.MOV.U32 R221, RZ, RZ, R19 ;  /* 0x000000ffffdd7224 */ /* 0x000fc400078e0013 */
[----:B------:R-:W-:Y:S01]  /*4200*/  IMAD.MOV.U32 R222, RZ, RZ, R18 ;  /* 0x000000ffffde7224 */ /* 0x000fe200078e0012 */
[----:B------:R0:W5:Y:S01]  /*4210*/  LDL.LU R16, [R1+0x2c4] ;  /* 0x0002c40001107983 */ /* 0x0001620000300800 */
[----:B------:R-:W-:Y:S02]  /*4220*/  IMAD.MOV.U32 R223, RZ, RZ, R15 ;  /* 0x000000ffffdf7224 */ /* 0x000fe400078e000f */
[----:B------:R-:W-:Y:S01]  /*4230*/  IMAD.MOV.U32 R224, RZ, RZ, R14 ;  /* 0x000000ffffe07224 */ /* 0x000fe200078e000e */
[----:B------:R0:W5:Y:S01]  /*4240*/  LDL.LU R3, [R1+0x2c0] ;  /* 0x0002c00001037983 */ /* 0x0001620000300800 */
[----:B------:R-:W-:Y:S02]  /*4250*/  IMAD.MOV.U32 R225, RZ, RZ, R13 ;  /* 0x000000ffffe17224 */ /* 0x000fe400078e000d */
[----:B------:R-:W-:Y:S01]  /*4260*/  IMAD.MOV.U32 R226, RZ, RZ, R12 ;  /* 0x000000ffffe27224 */ /* 0x000fe200078e000c */
[----:B------:R0:W5:Y:S01]  /*4270*/  LDL.LU R2, [R1+0x2bc] ;  /* 0x0002bc0001027983 */ /* 0x0001620000300800 */
[----:B------:R-:W-:-:S02]  /*4280*/  IMAD.MOV.U32 R227, RZ, RZ, R11 ;  /* 0x000000ffffe37224 */ /* 0x000fc400078e000b */
[----:B------:R-:W-:Y:S02]  /*4290*/  IMAD.MOV.U32 R228, RZ, RZ, R10 ;  /* 0x000000ffffe47224 */ /* 0x000fe400078e000a */
[----:B------:R-:W-:Y:S02]  /*42a0*/  IMAD.MOV.U32 R229, RZ, RZ, R9 ;  /* 0x000000ffffe57224 */ /* 0x000fe400078e0009 */
[----:B------:R-:W-:Y:S02]  /*42b0*/  IMAD.MOV.U32 R230, RZ, RZ, R8 ;  /* 0x000000ffffe67224 */ /* 0x000fe400078e0008 */
[----:B------:R-:W-:Y:S02]  /*42c0*/  IMAD.MOV.U32 R232, RZ, RZ, R6 ;  /* 0x000000ffffe87224 */ /* 0x000fe400078e0006 */
[----:B------:R-:W-:Y:S02]  /*42d0*/  IMAD.MOV.U32 R233, RZ, RZ, R5 ;  /* 0x000000ffffe97224 */ /* 0x000fe400078e0005 */
[----:B------:R-:W-:-:S02]  /*42e0*/  IMAD.MOV.U32 R234, RZ, RZ, R4 ;  /* 0x000000ffffea7224 */ /* 0x000fc400078e0004 */
        /* <DEDUP_REMOVED lines=68> */
[----:B-1----:R0:W5:Y:S04]  /*4730*/  LDL.LU R162, [R1+0x2b8] ;  /* 0x0002b80001a27983 */ /* 0x0021680000300800 */
[----:B------:R-:W2:Y:S04]  /*4740*/  LDL.LU.64 R150, [R1+0x2b0] ;  /* 0x0002b00001967983 */ /* 0x000ea80000300a00 */
        /* <DEDUP_REMOVED lines=20> */
[----:B------:R-:W2:Y:S01]  /*4890*/  LDL.LU.64 R108, [R1+0x208] ;  /* 0x00020800016c7983 */ /* 0x000ea20000300a00 */
[----:B------:R-:W-:Y:S01]  /*48a0*/  UIADD3 UR8, UR6, 0x406, URZ ;  /* 0x0000040606087890 */ /* 0x000fe2000fffe03f */
[----:B------:R-:W-:Y:S01]  /*48b0*/  UMOV UR9, 0x40000040 ;  /* 0x4000004000097882 */ /* 0x000fe20000000000 */
[----:B--2---:R-:W-:-:S07]  /*48c0*/  WARPGROUP.ARRIVE ;  /* 0x00000000000079c5 */ /* 0x004fce0000000000 */
[----:B------:R-:W-:Y:S03]  /*48d0*/  HGMMA.64x256x8.F32.TF32 R24, gdesc[UR8], R24, gsb0 ;  /* 0x07e00000081879f0 */ /* 0x000fe60008002818 */
[----:B------:R-:W-:Y:S02]  /*48e0*/  WARPGROUP.DEPBAR.LE gsb0, 0x0 ;  /* 0x00008000000079c5 */ /* 0x000fe40000010000 */
[----:B0-----:R-:W-:Y:S05]  /*48f0*/  @!P1 BRA `(.L_x_18) ;  /* 0x0000004000b89947 */ /* 0x001fea0003800000 */
[----:B------:R-:W-:-:S04]  /*4900*/  UIADD3 UR6, UR39, 0x1, URZ ;  /* 0x0000000127067890 */ /* 0x000fc8000fffe03f */
[----:B------:R-:W-:-:S04]  /*4910*/  UISETP.NE.AND UP0, UPT, UR6, 0x3, UPT ;  /* 0x000000030600788c */ /* 0x000fc8000bf05270 */
[----:B------:R-:W-:Y:S02]  /*4920*/  USEL UR7, URZ, 0x1, UP0 ;  /* 0x000000013f077887 */ /* 0x000fe40008000000 */
[----:B------:R-:W-:Y:S02]  /*4930*/  USEL UR6, UR6, URZ, UP0 ;  /* 0x0000003f06067287 */ /* 0x000fe40008000000 */
[----:B------:R-:W-:-:S06]  /*4940*/  ULOP3.LUT UR7, UR38, UR7, URZ, 0x3c, !UPT ;  /* 0x0000000726077292 */ /* 0x000fcc000f8e3c3f */
[----:B------:R-:W-:Y:S01]  /*4950*/  IMAD.U32 R0, RZ, RZ, UR7 ;  /* 0x00000007ff007e24 */ /* 0x000fe2000f8e00ff */
[----:B------:R-:W-:-:S06]  /*4960*/  UMOV UR7, UR39 ;  /* 0x0000002700077c82 */ /* 0x000fcc0008000000 */
.L_x_25:
[----:B------:R-:W-:Y:S05]  /*4970*/  @!P0 BRA `(.L_x_19) ;  /* 0x0000000000048947 */ /* 0x000fea0003800000 */
[----:B------:R-:W-:Y:S01]  /*4980*/  BPT.TRAP 0x1 ;  /* 0x000000040000795c */ /* 0x000fe20000300000 */
.L_x_19:
[----:B------:R-:W0:Y:S01]  /*4990*/  S2UR UR8, SR_CgaCtaId ;  /* 0x00000000000879c3 */ /* 0x000e220000008800 */
[----:B------:R-:W-:Y:S01]  /*49a0*/  UMOV UR12, 0x400 ;  /* 0x00000400000c7882 */ /* 0x000fe20000000000 */
[----:B------:R-:W-:Y:S01]  /*49b0*/  SHF.L.U32 R4, R0, 0x1f, RZ ;  /* 0x0000001f00047819 */ /* 0x000fe200000006ff */
[----:B0-----:R-:W-:-:S04]  /*49c0*/  ULEA UR12, UR8, UR12, 0x18 ;  /* 0x0000000c080c7291 */ /* 0x001fc8000f8ec03f */
[----:B------:R-:W-:-:S09]  /*49d0*/  ULEA UR8, UR6, UR12, 0x3 ;  /* 0x0000000c06087291 */ /* 0x000fd2000f8e183f */
[----:B------:R0:W1:Y:S01]  /*49e0*/  SYNCS.PHASECHK.TRANS64.TRYWAIT P1, [UR8], R4 ;  /* 0x00000004ff0075a7 */ /* 0x0000620008020148 */
[----:B------:R-:W-:Y:S05]  /*49f0*/  @!P0 BRA `(.L_x_20) ;  /* 0x0000000000048947 */ /* 0x000fea0003800000 */
[----:B------:R-:W-:Y:S01]  /*4a00*/  BPT.TRAP 0x1 ;  /* 0x000000040000795c */ /* 0x000fe20000300000 */
.L_x_20:
[----:B-1----:R-:W-:Y:S05]  /*4a10*/  @P1 BRA `(.L_x_21) ;  /* 0x0000000000081947 */ /* 0x002fea0003800000 */
[----:B------:R-:W1:Y:S02]  /*4a20*/  SYNCS.PHASECHK.TRANS64.TRYWAIT P1, [UR8], R4 ;  /* 0x00000004ff0075a7 */ /* 0x000e640008020148 */
[----:B-1----:R-:W-:Y:S05]  /*4a30*/  @!P1 BRA `(.L_x_22) ;  /* 0x0000016000e09947 */ /* 0x002fea0003800000 */
.L_x_21:
        /* <DEDUP_REMOVED lines=64> */
[----:B--2---:R-:W2:Y:S04]  /*4e40*/  LDL.LU.64 R24, [R1] ;  /* 0x0000000001187983 */ /* 0x004ea80000300a00 */
        /* <DEDUP_REMOVED lines=63> */
[----:B------:R-:W-:-:S02]  /*5240*/  ULEA UR13, UR6, UR4, 0xb ;  /* 0x00000004060d7291 */ /* 0x000fc4000f8e583f */
[----:B------:R-:W-:Y:S01]  /*5250*/  ULEA UR14, UR6, UR5, 0xb ;  /* 0x00000005060e7291 */ /* 0x000fe2000f8e583f */
[----:B-----5:R-:W-:Y:S01]  /*5260*/  STL [R1+0x2cc], R17 ;  /* 0x0002cc1101007387 */ /* 0x020fe20000100800 */
[----:B------:R-:W-:Y:S01]  /*5270*/  UMOV UR9, 0x40000040 ;  /* 0x4000004000097882 */ /* 0x000fe20000000000 */
[----:B------:R-:W-:Y:S02]  /*5280*/  UMOV UR11, 0x40000040 ;  /* 0x40000040000b7882 */ /* 0x000fe40000000000 */
[----:B------:R-:W-:Y:S01]  /*5290*/  UMOV UR8, UR13 ;  /* 0x0000000d00087c82 */ /* 0x000fe20008000000 */
[----:B------:R-:W-:Y:S01]  /*52a0*/  STL [R1+0x2c8], R16 ;  /* 0x0002c81001007387 */ /* 0x000fe20000100800 */
[----:B------:R-:W-:-:S03]  /*52b0*/  UMOV UR10, UR14 ;  /* 0x0000000e000a7c82 */ /* 0x000fc60008000000 */
[----:B------:R-:W-:Y:S04]  /*52c0*/  STL [R1+0x2c4], R3 ;  /* 0x0002c40301007387 */ /* 0x000fe80000100800 */
[----:B------:R3:W-:Y:S04]  /*52d0*/  STL [R1+0x2c0], R2 ;  /* 0x0002c00201007387 */ /* 0x0007e80000100800 */
[----:B------:R4:W-:Y:S01]  /*52e0*/  STL [R1+0x2bc], R0 ;  /* 0x0002bc0001007387 */ /* 0x0009e20000100800 */
[----:B--2---:R-:W-:-:S06]  /*52f0*/  WARPGROUP.ARRIVE ;  /* 0x00000000000079c5 */ /* 0x004fcc0000000000 */
[----:B------:R-:W-:Y:S03]  /*5300*/  HGMMA.64x256x8.F32.TF32 R24, gdesc[UR8], R24, gsb0 ;  /* 0x07e00000081879f0 */ /* 0x000fe60008002818 */
[----:B------:R-:W-:Y:S02]  /*5310*/  WARPGROUP.DEPBAR.LE gsb0, 0x0 ;  /* 0x00008000000079c5 */ /* 0x000fe40000010000 */
[----:B------:R-:W-:Y:S01]  /*5320*/  STL.64 [R1], R24 ;  /* 0x0000001801007387 */ /* 0x000fe20000100a00 */
[----:B---3--:R-:W-:Y:S01]  /*5330*/  IMAD.MOV.U32 R2, RZ, RZ, R150 ;  /* 0x000000ffff027224 */ /* 0x008fe200078e0096 */
[----:B------:R-:W-:Y:S01]  /*5340*/  MOV R10, R142 ;  /* 0x0000008e000a7202 */ /* 0x000fe20000000f00 */
[----:B----4-:R-:W-:Y:S01]  /*5350*/  IMAD.MOV.U32 R0, RZ, RZ, R151 ;  /* 0x000000ffff007224 */ /* 0x010fe200078e0097 */
[----:B------:R-:W-:Y:S01]  /*5360*/  STL.64 [R1+0x8], R26 ;  /* 0x0000081a01007387 */ /* 0x000fe20000100a00 */
[----:B01----:R-:W-:Y:S01]  /*5370*/  IMAD.MOV.U32 R4, RZ, RZ, R148 ;  /* 0x000000ffff047224 */ /* 0x003fe200078e0094 */
        /* <DEDUP_REMOVED lines=33> */
[----:B------:R0:W-:Y:S01]  /*5590*/  STL.64 [R1+0x50], R44 ;  /* 0x0000502c01007387 */ /* 0x0001e20000100a00 */
[----:B------:R-:W-:Y:S02]  /*55a0*/  IMAD.MOV.U32 R212, RZ, RZ, R128 ;  /* 0x000000ffffd47224 */ /* 0x000fe400078e0080 */
[----:B------:R-:W-:Y:S01]  /*55b0*/  IMAD.MOV.U32 R23, RZ, RZ, R129 ;  /* 0x000000ffff177224 */ /* 0x000fe200078e0081 */
[----:B------:R-:W2:Y:S01]  /*55c0*/  LDL.LU.64 R150, [R1+0x780] ;  /* 0x0007800001967983 */ /* 0x000ea20000300a00 */
[----:B------:R-:W-:Y:S02]  /*55d0*/  IMAD.MOV.U32 R210, RZ, RZ, R126 ;  /* 0x000000ffffd27224 */ /* 0x000fe400078e007e */
[----:B------:R-:W-:Y:S01]  /*55e0*/  IMAD.MOV.U32 R211, RZ, RZ, R127 ;  /* 0x000000ffffd37224 */ /* 0x000fe200078e007f */
[----:B------:R-:W2:Y:S01]  /*55f0*/  LDL.LU.64 R148, [R1+0x778] ;  /* 0x0007780001947983 */ /* 0x000ea20000300a00 */
[----:B------:R-:W-:-:S02]  /*5600*/  IMAD.MOV.U32 R208, RZ, RZ, R124 ;  /* 0x000000ffffd07224 */ /* 0x000fc400078e007c */
[----:B------:R-:W-:Y:S01]  /*5610*/  IMAD.MOV.U32 R209, RZ, RZ, R125 ;  /* 0x000000ffffd17224 */ /* 0x000fe200078e007d */
[----:B------:R-:W2:Y:S01]  /*5620*/  LDL.LU.64 R146, [R1+0x770] ;  /* 0x0007700001927983 */ /* 0x000ea20000300a00 */
        /* <DEDUP_REMOVED lines=105> */
[----:B------:R-:W-:-:S03]  /*5cc0*/  IMAD.MOV.U32 R234, RZ, RZ, R47 ;  /* 0x000000ffffea7224 */ /* 0x000fc600078e002f */
        /* <DEDUP_REMOVED lines=15> */
[----:B0-----:R-:W2:Y:S04]  /*5dc0*/  LDL.LU.64 R44, [R1+0x5d8] ;  /* 0x0005d800012c7983 */ /* 0x001ea80000300a00 */
        /* <DEDUP_REMOVED lines=11> */
[----:B------:R-:W-:-:S02]  /*5e80*/  UMOV UR9, 0x40000040 ;  /* 0x4000004000097882 */ /* 0x000fc40000000000 */
[----:B------:R-:W-:Y:S01]  /*5e90*/  STL [R1+0x580], R162 ;  /* 0x000580a201007387 */ /* 0x000fe20000100800 */
[----:B--2---:R-:W-:-:S06]  /*5ea0*/  WARPGROUP.ARRIVE ;  /* 0x00000000000079c5 */ /* 0x004fcc0000000000 */
        /* <DEDUP_REMOVED lines=92> */
[----:B------:R-:W-:Y:S02]  /*6470*/  UIADD3 UR8, UR13, 0x2, URZ ;  /* 0x000000020d087890 */ /* 0x000fe4000fffe03f */
[----:B------:R-:W-:Y:S01]  /*6480*/  UIADD3 UR10, UR14, 0x2, URZ ;  /* 0x000000020e0a7890 */ /* 0x000fe2000fffe03f */
[----:B------:R-:W-:Y:S01]  /*6490*/  UMOV UR9, 0x40000040 ;  /* 0x4000004000097882 */ /* 0x000fe20000000000 */
[----:B------:R-:W-:Y:S01]  /*64a0*/  UMOV UR11, 0x40000040 ;  /* 0x40000040000b7882 */ /* 0x000fe20000000000 */
        /* <DEDUP_REMOVED lines=236> */
[----:B------:R-:W-:Y:S01]  /*7370*/  STL.64 [R1+0x30], R36 ;  /* 0x0000302401007387 */ /* 0x000fe20000100a00 */
[----:B------:R-:W-:-:S03]  /*7380*/  IMAD.MOV.U32 R5, RZ, RZ, R150 ;  /* 0x000000ffff057224 */ /* 0x000fc600078e0096 */
[----:B------:R-:W-:Y:S01]  /*7390*/  STL.64 [R1+0x38], R38 ;  /* 0x0000382601007387 */ /* 0x000fe20000100a00 */
[----:B------:R-:W-:-:S03]  /*73a0*/  IMAD.MOV.U32 R4, RZ, RZ, R151 ;  /* 0x000000ffff047224 */ /* 0x000fc600078e0097 */
[----:B------:R-:W-:Y:S01]  /*73b0*/  STL.64 [R1+0x40], R40 ;  /* 0x0000402801007387 */ /* 0x000fe20000100a00 */
[----:B------:R-:W-:-:S03]  /*73c0*/  IMAD.MOV.U32 R7, RZ, RZ, R148 ;  /* 0x000000ffff077224 */ /* 0x000fc600078e0094 */
[----:B------:R-:W-:Y:S01]  /*73d0*/  STL.64 [R1+0x48], R42 ;  /* 0x0000482a01007387 */ /* 0x000fe20000100a00 */
[----:B------:R-:W-:-:S03]  /*73e0*/  IMAD.MOV.U32 R6, RZ, RZ, R149 ;  /* 0x000000ffff067224 */ /* 0x000fc600078e0095 */
[----:B------:R0:W-:Y:S01]  /*73f0*/  STL.64 [R1+0x50], R44 ;  /* 0x0000502c01007387 */ /* 0x0001e20000100a00 */
[----:B------:R-:W-:Y:S01]  /*7400*/  IMAD.MOV.U32 R9, RZ, RZ, R146 ;  /* 0x000000ffff097224 */ /* 0x000fe200078e0092 */
[----:B------:R-:W-:Y:S01]  /*7410*/  MOV R11, R144 ;  /* 0x00000090000b7202 */ /* 0x000fe20000000f00 */
[----:B------:R-:W-:Y:S01]  /*7420*/  IMAD.MOV.U32 R8, RZ, RZ, R147 ;  /* 0x000000ffff087224 */ /* 0x000fe200078e0093 */
[----:B------:R-:W3:Y:S01]  /*7430*/  LDL.LU.64 R150, [R1+0x4c8] ;  /* 0x0004c80001967983 */ /* 0x000ee20000300a00 */
[----:B------:R-:W-:-:S03]  /*7440*/  IMAD.MOV.U32 R10, RZ, RZ, R145 ;  /* 0x000000ffff0a7224 */ /* 0x000fc600078e0091 */
[----:B------:R-:W3:Y:S01]  /*7450*/  LDL.LU.64 R148, [R1+0x4c0] ;  /* 0x0004c00001947983 */ /* 0x000ee20000300a00 */
[----:B------:R-:W-:Y:S02]  /*7460*/  IMAD.MOV.U32 R13, RZ, RZ, R142 ;  /* 0x000000ffff0d7224 */ /* 0x000fe400078e008e */
        /* <DEDUP_REMOVED lines=251> */
[----:B------:R-:W-:Y:S01]  /*8420*/  IMAD.MOV.U32 R228, RZ, RZ, R11 ;  /* 0x000000ffffe47224 */ /* 0x000fe200078e000b */
[----:B------:R0:W5:Y:S01]  /*8430*/  LDL.LU R0, [R1+0x2bc] ;  /* 0x0002bc0001007983 */ /* 0x0001620000300800 */
        /* <DEDUP_REMOVED lines=102> */
[----:B------:R-:W-:Y:S01]  /*8aa0*/  BPT.TRAP 0x1 ;  /* 0x000000040000795c */ /* 0x000fe20000300000 */
.L_x_23:
[----:B------:R-:W-:Y:S02]  /*8ab0*/  UISETP.GT.U32.AND UP0, UPT, UR40, 0x1, UPT ;  /* 0x000000012800788c */ /* 0x000fe4000bf04070 */
[----:B------:R-:W-:-:S04]  /*8ac0*/  ULEA UR12, UR7, UR12, 0x3 ;  /* 0x0000000c070c7291 */ /* 0x000fc8000f8e183f */
[----:B------:R-:W-:Y:S01]  /*8ad0*/  UIADD3 UR12, UR12, 0x18, URZ ;  /* 0x000000180c0c7890 */ /* 0x000fe2000fffe03f */
[----:B------:R-:W-:-:S03]  /*8ae0*/  PLOP3.LUT P1, PT, PT, PT, UP0, 0x80, 0x0 ;  /* 0x000000000000781c */ /* 0x000fc60003f2f008 */
[----:B------:R-:W-:-:S09]  /*8af0*/  UPRMT UR12, URZ, 0x654, UR12 ;  /* 0x000006543f0c7896 */ /* 0x000fd2000800000c */
[----:B------:R-:W-:Y:S01]  /*8b00*/  SYNCS.ARRIVE.TRANS64.RED.A1T0 RZ, [UR12], RZ ;  /* 0x000000ffffff79a7 */ /* 0x000fe2000810040c */
[----:B------:R-:W-:Y:S05]  /*8b10*/  @P1 BRA `(.L_x_24) ;  /* 0x0000000000041947 */ /* 0x000fea0003800000 */
[----:B------:R-:W-:Y:S01]  /*8b20*/  BPT.TRAP 0x1 ;  /* 0x000000040000795c */ /* 0x000fe20000300000 */
.L_x_24:
[----:B------:R-:W-:Y:S01]  /*8b30*/  UIADD3 UR6, UR6, 0x1, URZ ;  /* 0x0000000106067890 */ /* 0x000fe2000fffe03f */
[C---:B-----5:R-:W-:Y:S01]  /*8b40*/  ISETP.GT.AND P1, PT, R3.reuse, 0x1, PT ;  /* 0x000000010300780c */ /* 0x060fe20003f24270 */
[----:B------:R-:W-:Y:S01]  /*8b50*/  UIADD3 UR7, UR7, 0x1, URZ ;  /* 0x0000000107077890 */ /* 0x000fe2000fffe03f */
[----:B------:R-:W-:Y:S01]  /*8b60*/  VIADD R3, R3, 0xffffffff ;  /* 0xffffffff03037836 */ /* 0x000fe20000000000 */
[----:B------:R-:W-:Y:S02]  /*8b70*/  UISETP.NE.AND UP0, UPT, UR6, 0x3, UPT ;  /* 0x000000030600788c */ /* 0x000fe4000bf05270 */
[----:B------:R-:W-:Y:S02]  /*8b80*/  UISETP.NE.AND UP1, UPT, UR7, 0x3, UPT ;  /* 0x000000030700788c */ /* 0x000fe4000bf25270 */
[----:B------:R-:W-:Y:S02]  /*8b90*/  USEL UR8, URZ, 0x1, UP0 ;  /* 0x000000013f087887 */ /* 0x000fe40008000000 */
[----:B------:R-:W-:-:S02]  /*8ba0*/  USEL UR6, UR6, URZ, UP0 ;  /* 0x0000003f06067287 */ /* 0x000fc40008000000 */
[----:B------:R-:W-:Y:S02]  /*8bb0*/  USEL UR7, UR7, URZ, UP1 ;  /* 0x0000003f07077287 */ /* 0x000fe40008800000 */
[----:B------:R-:W-:Y:S01]  /*8bc0*/  LOP3.LUT R0, R0, UR8, RZ, 0x3c, !PT ;  /* 0x0000000800007c12 */ /* 0x000fe2000f8e3cff */
[----:B------:R-:W-:Y:S09]  /*8bd0*/  @P1 BRA `(.L_x_25) ;  /* 0xffffffbc00641947 */ /* 0x000ff2000383ffff */
.L_x_18:
[----:B------:R-:W0:Y:S02]  /*8be0*/  LDC R0, c[0x0][0x28c] ;  /* 0x0000a300ff007b82 */ /* 0x000e240000000800 */
[----:B0-----:R-:W-:-:S13]  /*8bf0*/  ISETP.GE.AND P1, PT, R0, 0x1, PT ;  /* 0x000000010000780c */ /* 0x001fda0003f26270 */
[----:B------:R-:W-:Y:S05]  /*8c00*/  @!P1 BRA `(.L_x_26) ;  /* 0x00000000004c9947 */ /* 0x000fea0003800000 */
[----:B------:R-:W-:Y:S05]  /*8c10*/  @!P0 BRA `(.L_x_27) ;  /* 0x0000000000048947 */ /* 0x000fea0003800000 */
[----:B------:R-:W-:Y:S01]  /*8c20*/  BPT.TRAP 0x1 ;  /* 0x000000040000795c */ /* 0x000fe20000300000 */
.L_x_27:
[----:B------:R-:W0:Y:S01]  /*8c30*/  S2UR UR7, SR_CgaCtaId ;  /* 0x00000000000779c3 */ /* 0x000e220000008800 */
[----:B------:R-:W-:-:S04]  /*8c40*/  UISETP.LT.AND UP0, UPT, UR44, 0x1, UPT ;  /* 0x000000012c00788c */ /* 0x000fc8000bf01270 */
[----:B------:R-:W-:Y:S02]  /*8c50*/  USEL UR6, UR44, 0x1, UP0 ;  /* 0x000000012c067887 */ /* 0x000fe40008000000 */
[----:B------:R-:W-:Y:S02]  /*8c60*/  UISETP.GT.U32.AND UP0, UPT, UR40, 0x1, UPT ;  /* 0x000000012800788c */ /* 0x000fe4000bf04070 */
[----:B------:R-:W-:-:S04]  /*8c70*/  UIADD3 UR6, UR39, UR44, -UR6 ;  /* 0x0000002c27067290 */ /* 0x000fc8000fffe806 */
[----:B------:R-:W-:Y:S01]  /*8c80*/  UIMAD.WIDE.U32 UR4, UR6, -0x55555555, URZ ;  /* 0xaaaaaaab060478a5 */ /* 0x000fe2000f8e003f */
[----:B------:R-:W-:-:S03]  /*8c90*/  PLOP3.LUT P0, PT, PT, PT, UP0, 0x80, 0x0 ;  /* 0x000000000000781c */ /* 0x000fc60003f0f008 */
[----:B------:R-:W-:-:S03]  /*8ca0*/  USHF.R.U32.HI UR4, URZ, 0x1, UR5 ;  /* 0x000000013f047899 */ /* 0x000fc60008011605 */
[----:B------:R-:W-:Y:S01]  /*8cb0*/  UMOV UR5, 0x400 ;  /* 0x0000040000057882 */ /* 0x000fe20000000000 */
[----:B------:R-:W-:Y:S02]  /*8cc0*/  UIMAD UR6, UR4, -0x3, UR6 ;  /* 0xfffffffd040678a4 */ /* 0x000fe4000f8e0206 */
[----:B0-----:R-:W-:-:S04]  /*8cd0*/  ULEA UR5, UR7, UR5, 0x18 ;  /* 0x0000000507057291 */ /* 0x001fc8000f8ec03f */
[----:B------:R-:W-:-:S04]  /*8ce0*/  ULEA UR6, UR6, UR5, 0x3 ;  /* 0x0000000506067291 */ /* 0x000fc8000f8e183f */
[----:B------:R-:W-:-:S04]  /*8cf0*/  UIADD3 UR6, UR6, 0x18, URZ ;  /* 0x0000001806067890 */ /* 0x000fc8000fffe03f */
[----:B------:R-:W-:-:S09]  /*8d00*/  UPRMT UR6, URZ, 0x654, UR6 ;  /* 0x000006543f067896 */ /* 0x000fd20008000006 */
[----:B------:R-:W-:Y:S01]  /*8d10*/  SYNCS.ARRIVE.TRANS64.RED.A1T0 RZ, [UR6], RZ ;  /* 0x000000ffffff79a7 */ /* 0x000fe20008100406 */
[----:B------:R-:W-:Y:S05]  /*8d20*/  @P0 BRA `(.L_x_26) ;  /* 0x0000000000040947 */ /* 0x000fea0003800000 */
[----:B------:R-:W-:Y:S01]  /*8d30*/  BPT.TRAP 0x1 ;  /* 0x000000040000795c */ /* 0x000fe20000300000 */
.L_x_26:
[----:B------:R-:W0:Y:S01]  /*8d40*/  S2R R8, SR_TID.X ;  /* 0x0000000000087919 */ /* 0x000e220000002100 */
[----:B------:R-:W-:Y:S01]  /*8d50*/  IMAD.MOV.U32 R19, RZ, RZ, 0x6540 ;  /* 0x00006540ff137424 */ /* 0x000fe200078e00ff */
[----:B------:R-:W-:Y:S01]  /*8d60*/  USHF.R.S32.HI UR10, URZ, 0x1f, UR43 ;  /* 0x0000001f3f0a7899 */ /* 0x000fe2000801142b */
[----:B-----5:R-:W-:Y:S01]  /*8d70*/  LOP3.LUT R4, R162, 0x1, RZ, 0xc0, !PT ;  /* 0x00000001a2047812 */ /* 0x020fe200078ec0ff */
[----:B------:R-:W-:Y:S01]  /*8d80*/  ULDC.64 UR8, c[0x0][0x5d0] ;  /* 0x0001740000087ab9 */ /* 0x000fe20000000a00 */
[----:B------:R-:W-:Y:S01]  /*8d90*/  UIMAD.WIDE UR6, UR41, 0x100, URZ ;  /* 0x00000100290678a5 */ /* 0x000fe2000f8e023f */
[----:B------:R-:W-:Y:S01]  /*8da0*/  IMAD.U32 R6, RZ, RZ, UR8 ;  /* 0x00000008ff067e24 */ /* 0x000fe2000f8e00ff */
[----:B------:R-:W-:Y:S01]  /*8db0*/  UIMAD UR4, UR10, UR8, URZ ;  /* 0x000000080a0472a4 */ /* 0x000fe2000f8e023f */
[----:B------:R-:W-:Y:S01]  /*8dc0*/  IMAD.SHL.U32 R3, R4, 0x40, RZ ;  /* 0x0000004004037824 */ /* 0x000fe200078e00ff */
[----:B------:R-:W-:Y:S02]  /*8dd0*/  USHF.L.U32 UR41, UR41, 0x8, URZ ;  /* 0x0000000829297899 */ /* 0x000fe4000800063f */
[----:B------:R-:W-:Y:S01]  /*8de0*/  UIMAD UR4, UR43, UR9, UR4 ;  /* 0x000000092b0472a4 */ /* 0x000fe2000f8e0204 */
[----:B------:R-:W-:Y:S01]  /*8df0*/  ULDC UR8, c[0x0][0x284] ;  /* 0x0000a10000087ab9 */ /* 0x000fe20000000800 */
[----:B------:R-:W-:Y:S01]  /*8e00*/  UIADD3 UR39, UR44, UR39, URZ ;  /* 0x000000272c277290 */ /* 0x000fe2000fffe03f */
[----:B------:R-:W-:Y:S01]  /*8e10*/  MOV R158, UR8 ;  /* 0x00000008009e7c02 */ /* 0x000fe20008000f00 */
[----:B------:R-:W-:-:S02]  /*8e20*/  UISETP.GE.U32.AND UP2, UPT, UR44, 0x3, UPT ;  /* 0x000000032c00788c */ /* 0x000fc4000bf46070 */
[----:B------:R-:W-:-:S04]  /*8e30*/  UISETP.GT.U32.AND UP1, UPT, UR39, 0x2, UPT ;  /* 0x000000022700788c */ /* 0x000fc8000bf24070 */
[----:B------:R-:W-:Y:S01]  /*8e40*/  UISETP.LT.U32.AND UP1, UPT, UR44, 0x3, UP1 ;  /* 0x000000032c00788c */ /* 0x000fe20008f21070 */
[C---:B0-----:R-:W-:Y:S01]  /*8e50*/  IMAD.SHL.U32 R18, R8.reuse, 0x2, RZ ;  /* 0x0000000208127824 */ /* 0x041fe200078e00ff */
[----:B------:R-:W-:Y:S02]  /*8e60*/  SHF.R.U32.HI R0, RZ, 0x2, R8 ;  /* 0x00000002ff007819 */ /* 0x000fe40000011608 */
[----:B------:R-:W-:Y:S02]  /*8e70*/  LOP3.LUT R5, R8, 0x60, RZ, 0xc0, !PT ;  /* 0x0000006008057812 */ /* 0x000fe400078ec0ff */
[----:B------:R-:W-:Y:S02]  /*8e80*/  LOP3.LUT R18, R18, 0x6, RZ, 0xc0, !PT ;  /* 0x0000000612127812 */ /* 0x000fe400078ec0ff */
[----:B------:R-:W-:Y:S02]  /*8e90*/  LOP3.LUT R0, R0, 0x7, RZ, 0xc0, !PT ;  /* 0x0000000700007812 */ /* 0x000fe400078ec0ff */
[----:B------:R-:W-:Y:S01]  /*8ea0*/  PRMT R18, R18, R19, UR42 ;  /* 0x0000002a12127e16 */ /* 0x000fe20008000013 */
[----:B------:R-:W-:Y:S01]  /*8eb0*/  USHF.L.U32 UR42, UR42, 0x8, URZ ;  /* 0x000000082a2a7899 */ /* 0x000fe2000800063f */
[----:B------:R-:W-:-:S02]  /*8ec0*/  SHF.R.U32.HI R5, RZ, 0x1, R5 ;  /* 0x00000001ff057819 */ /* 0x000fc40000011605 */
[----:B------:R-:W-:Y:S02]  /*8ed0*/  SHF.R.S32.HI R19, RZ, 0x1f, R18 ;  /* 0x0000001fff137819 */ /* 0x000fe40000011412 */
[--C-:B------:R-:W-:Y:S02]  /*8ee0*/  LOP3.LUT R3, R3, 0x40, R0.reuse, 0xe2, !PT ;  /* 0x0000004003037812 */ /* 0x100fe400078ee200 */
[----:B------:R-:W-:Y:S01]  /*8ef0*/  IADD3 R0, RZ, -R5, -R0 ;  /* 0x80000005ff007210 */ /* 0x000fe20007ffe800 */
[----:B------:R-:W-:Y:S01]  /*8f00*/  IMAD.WIDE.U32 R6, R6, UR43, R18 ;  /* 0x0000002b06067c25 */ /* 0x000fe2000f8e0012 */
[----:B------:R-:W-:-:S03]  /*8f10*/  LOP3.LUT R3, R3, UR6, R5, 0xfe, !PT ;  /* 0x0000000603037c12 */ /* 0x000fc6000f8efe05 */
[----:B------:R-:W-:Y:S01]  /*8f20*/  VIADD R7, R7, UR4 ;  /* 0x0000000407077c36 */ /* 0x000fe20008000000 */
[----:B------:R-:W-:Y:S01]  /*8f30*/  ULDC UR4, c[0x0][0x288] ;  /* 0x0000a20000047ab9 */ /* 0x000fe20000000800 */
[----:B------:R-:W-:Y:S01]  /*8f40*/  IMAD R0, R4, -0x40, R0 ;  /* 0xffffffc004007824 */ /* 0x000fe200078e0200 */
[----:B------:R-:W-:Y:S01]  /*8f50*/  UISETP.GE.AND UP0, UPT, UR42, UR4, UPT ;  /* 0x000000042a00728c */ /* 0x000fe2000bf06270 */
[----:B------:R-:W-:-:S03]  /*8f60*/  IMAD.MOV.U32 R4, RZ, RZ, -0x2 ;  /* 0xfffffffeff047424 */ /* 0x000fc600078e00ff */
[----:B------:R-:W-:Y:S02]  /*8f70*/  UISETP.GE.OR UP0, UPT, UR41, UR8, UP0 ;  /* 0x000000082900728c */ /* 0x000fe40008706670 */
[----:B------:R-:W-:Y:S01]  /*8f80*/  IADD3 R158, R158, -UR41, R0 ;  /* 0x800000299e9e7c10 */ /* 0x000fe2000fffe000 */
[----:B------:R-:W-:Y:S01]  /*8f90*/  USEL UR8, URZ, 0x1, !UP1 ;  /* 0x000000013f087887 */ /* 0x000fe2000c800000 */
[----:B------:R-:W-:Y:S01]  /*8fa0*/  LOP3.LUT R0, R8, 0x3, RZ, 0xc0, !PT ;  /* 0x0000000308007812 */ /* 0x000fe200078ec0ff */
[----:B------:R-:W-:Y:S01]  /*8fb0*/  UMOV UR41, 0xffffffff ;  /* 0xffffffff00297882 */ /* 0x000fe20000000000 */
[----:B------:R-:W-:Y:S01]  /*8fc0*/  PLOP3.LUT P0, PT, PT, PT, UP0, 0x80, 0x0 ;  /* 0x000000000000781c */ /* 0x000fe20003f0f008 */
[----:B------:R-:W-:Y:S02]  /*8fd0*/  ULOP3.LUT UR38, UR38, UR8, URZ, 0x3c, !UPT ;  /* 0x0000000826267292 */ /* 0x000fe4000f8e3c3f */
[----:B------:R-:W-:Y:S01]  /*8fe0*/  IMAD R0, R0, R4, UR4 ;  /* 0x0000000400007e24 */ /* 0x000fe2000f8e0204 */
[----:B------:R-:W-:-:S03]  /*8ff0*/  UIMAD.WIDE.U32 UR4, UR39, -0x55555555, URZ ;  /* 0xaaaaaaab270478a5 */ /* 0x000fc6000f8e003f */
[----:B------:R-:W-:Y:S01]  /*9000*/  VIADD R0, R0, -UR42 ;  /* 0x8000002a00007c36 */ /* 0x000fe20008000000 */
[----:B------:R-:W-:-:S04]  /*9010*/  USHF.R.U32.HI UR4, URZ, 0x1, UR5 ;  /* 0x000000013f047899 */ /* 0x000fc80008011605 */
[----:B------:R-:W-:Y:S02]  /*9020*/  UIMAD UR39, UR4, -0x3, UR39 ;  /* 0xfffffffd042778a4 */ /* 0x000fe4000f8e0227 */
[----:B------:R-:W-:Y:S01]  /*9030*/  @UP2 ULOP3.LUT UR38, UR38, 0x1, UR4, 0x78, !UPT ;  /* 0x0000000126262892 */ /* 0x000fe2000f8e7804 */
[----:B------:R-:W-:Y:S11]  /*9040*/  @P0 BRA `(.L_x_28) ;  /* 0x000000fc00a80947 */ /* 0x000ff60003800000 */
[----:B------:R-:W-:Y:S01]  /*9050*/  FSETP.NEU.AND P0, PT, R16, RZ, PT ;  /* 0x000000ff1000720b */ /* 0x000fe20003f0d000 */
[----:B------:R-:W-:Y:S01]  /*9060*/  ULDC.64 UR8, c[0x0][0x5c8] ;  /* 0x0001720000087ab9 */ /* 0x000fe20000000a00 */
[----:B------:R-:W-:Y:S01]  /*9070*/  ISETP.GT.AND P3, PT, R158, RZ, PT ;  /* 0x000000ff9e00720c */ /* 0x000fe20003f64270 */
[----:B------:R-:W-:Y:S01]  /*9080*/  UIMAD UR4, UR7, UR8, URZ ;  /* 0x00000008070472a4 */ /* 0x000fe2000f8e023f */
[----:B------:R-:W-:Y:S01]  /*9090*/  IMAD.U32 R10, RZ, RZ, UR9 ;  /* 0x00000009ff0a7e24 */ /* 0x000fe2000f8e00ff */
[----:B------:R-:W-:Y:S01]  /*90a0*/  BSSY B0, `(.L_x_28) ;  /* 0x0000fe4000007945 */ /* 0x000fe20003800000 */
[----:B------:R-:W-:Y:S01]  /*90b0*/  IMAD.WIDE.U32 R6, R3, UR8, R6 ;  /* 0x0000000803067c25 */ /* 0x000fe2000f8e0006 */
[----:B------:R-:W-:-:S03]  /*90c0*/  ISETP.GT.AND P1, PT, R0, RZ, P3 ;  /* 0x000000ff0000720c */ /* 0x000fc60001f24270 */
[----:B------:R-:W-:-:S04]  /*90d0*/  IMAD R10, R3, R10, UR4 ;  /* 0x00000004030a7e24 */ /* 0x000fc8000f8e020a */
[----:B------:R-:W-:Y:S01]  /*90e0*/  IMAD.IADD R10, R7, 0x1, R10 ;  /* 0x00000001070a7824 */ /* 0x000fe200078e020a */
[----:B------:R-:W-:Y:S06]  /*90f0*/  @!P0 BRA `(.L_x_29) ;  /* 0x000000ac00448947 */ /* 0x000fec0003800000 */
[----:B------:R-:W0:Y:S01]  /*9100*/  LDC.64 R22, c[0x0][0x5b8] ;  /* 0x00016e00ff167b82 */ /* 0x000e220000000a00 */
[----:B------:R-:W2:Y:S01]  /*9110*/  LDL.LU R11, [R1] ;  /* 0x00000000010b7983 */ /* 0x000ea20000300800 */
[----:B------:R-:W-:-:S06]  /*9120*/  ULDC.64 UR4, c[0x0][0x5c0] ;  /* 0x0001700000047ab9 */ /* 0x000fcc0000000a00 */
[----:B------:R-:W1:Y:S08]  /*9130*/  LDC.64 R14, c[0x0][0x5b0] ;  /* 0x00016c00ff0e7b82 */ /* 0x000e700000000a00 */
[----:B------:R-:W3:Y:S01]  /*9140*/  LDC.64 R12, c[0x0][0x5a8] ;  /* 0x00016a00ff0c7b82 */ /* 0x000ee20000000a00 */
[C---:B0-----:R-:W-:Y:S02]  /*9150*/  IMAD R159, R22.reuse, UR10, RZ ;  /* 0x0000000a169f7c24 */ /* 0x041fe4000f8e02ff */
[----:B------:R-:W-:-:S04]  /*9160*/  IMAD.WIDE.U32 R152, R22, UR43, R18 ;  /* 0x0000002b16987c25 */ /* 0x000fc8000f8e0012 */
[----:B------:R-:W-:Y:S02]  /*9170*/  IMAD R159, R23, UR43, R159 ;  /* 0x0000002b179f7c24 */ /* 0x000fe4000f8e029f */
[----:B-1----:R-:W-:Y:S02]  /*9180*/  IMAD R156, R14, UR7, RZ ;  /* 0x000000070e9c7c24 */ /* 0x002fe4000f8e02ff */
[----:B------:R-:W-:Y:S02]  /*9190*/  IMAD.IADD R21, R153, 0x1, R159 ;  /* 0x0000000199157824 */ /* 0x000fe400078e029f */
[----:B------:R-:W-:Y:S02]  /*91a0*/  IMAD.MOV.U32 R20, RZ, RZ, R152 ;  /* 0x000000ffff147224 */ /* 0x000fe400078e0098 */
[C---:B------:R-:W-:Y:S02]  /*91b0*/  IMAD R156, R3.reuse, R15, R156 ;  /* 0x0000000f039c7224 */ /* 0x040fe400078e029c */
[----:B------:R-:W-:-:S04]  /*91c0*/  IMAD.WIDE.U32 R4, R3, R14, R20 ;  /* 0x0000000e03047225 */ /* 0x000fc800078e0014 */
[----:B------:R-:W-:Y:S01]  /*91d0*/  IMAD.IADD R5, R5, 0x1, R156 ;  /* 0x0000000105057824 */ /* 0x000fe200078e029c */
[----:B---3--:R-:W-:-:S04]  /*91e0*/  LEA R8, P0, R4, R12, 0x2 ;  /* 0x0000000c04087211 */ /* 0x008fc800078010ff */
[----:B------:R-:W-:-:S05]  /*91f0*/  LEA.HI.X R9, R4, R13, R5, 0x2, P0 ;  /* 0x0000000d04097211 */ /* 0x000fca00000f1405 */
[----:B------:R-:W3:Y:S01]  /*9200*/  @P1 LDG.E.LTC128B R23, desc[UR36][R8.64] ;  /* 0x0000002408171981 */ /* 0x000ee2000c1e1920 */
[C---:B------:R-:W-:Y:S01]  /*9210*/  LEA R4, P0, R6.reuse, UR4, 0x2 ;  /* 0x0000000406047c11 */ /* 0x040fe2000f8010ff */
[----:B------:R-:W-:Y:S03]  /*9220*/  BSSY B1, `(.L_x_30) ;  /* 0x0000010000017945 */ /* 0x000fe60003800000 */
[----:B------:R-:W-:Y:S02]  /*9230*/  LEA.HI.X R5, R6, UR5, R10, 0x2, P0 ;  /* 0x0000000506057c11 */ /* 0x000fe400080f140a */
[----:B---3--:R-:W-:-:S05]  /*9240*/  LOP3.LUT R7, R23, 0xffffe000, RZ, 0xc0, !PT ;  /* 0xffffe00017077812 */ /* 0x008fca00078ec0ff */
[----:B------:R-:W-:-:S04]  /*9250*/  FMUL R7, R7, R16 ;  /* 0x0000001007077220 */ /* 0x000fc80000400000 */
[----:B--2---:R-:W-:-:S05]  /*9260*/  FFMA R7, R11, R2, R7 ;  /* 0x000000020b077223 */ /* 0x004fca0000000007 */
[----:B------:R-:W-:-:S05]  /*9270*/  F2FP.TF32.F32.PACK_B R7, R7 ;  /* 0x00000007ff07723e */ /* 0x000fca00024050ff */
[----:B------:R0:W-:Y:S02]  /*9280*/  @P1 STG.E desc[UR36][R4.64], R7 ;  /* 0x0000000704001986 */ /* 0x0001e4000c101924 */
[----:B0-----:R-:W-:-:S04]  /*9290*/  IMAD.WIDE.U32 R6, R3, R14, R18 ;  /* 0x0000000e03067225 */ /* 0x001fc800078e0012 */
[----:B------:R-:W-:Y:S02]  /*92a0*/  IMAD.IADD R7, R156, 0x1, R7 ;  /* 0x000000019c077824 */ /* 0x000fe400078e0207 */
[----:B------:R-:W-:-:S04]  /*92b0*/  IMAD.WIDE.U32 R6, R22, UR43, R6 ;  /* 0x0000002b16067c25 */ /* 0x000fc8000f8e0006 */
[----:B------:R-:W-:Y:S01]  /*92c0*/  IMAD.IADD R7, R159, 0x1, R7 ;  /* 0x000000019f077824 */ /* 0x000fe200078e0207 */
[----:B------:R-:W-:-:S04]  /*92d0*/  LEA R10, P0, R6, R12, 0x2 ;  /* 0x0000000c060a7211 */ /* 0x000fc800078010ff */
[----:B------:R-:W-:Y:S02]  /*92e0*/  LEA.HI.X R11, R6, R13, R7, 0x2, P0 ;  /* 0x0000000d060b7211 */ /* 0x000fe400000f1407 */
[----:B------:R-:W-:-:S13]  /*92f0*/  ISETP.GT.AND P0, PT, R0, 0x1, P3 ;  /* 0x000000010000780c */ /* 0x000fda0001f04270 */
[----:B------:R-:W-:Y:S05]  /*9300*/  @!P0 BRA `(.L_x_31) ;  /* 0x0000000000048947 */ /* 0x000fea0003800000 */
[----:B------:R0:W5:Y:S02]  /*9310*/  LDG.E.LTC128B R23, desc[UR36][R10.64+0x4] ;  /* 0x000004240a177981 */ /* 0x000164000c1e1920 */
.L_x_31:
[----:B------:R-:W-:Y:S05]  /*9320*/  BSYNC B1 ;  /* 0x0000000000017941 */ /* 0x000fea0003800000 */
.L_x_30:
[----:B------:R-:W2:Y:S01]  /*9330*/  LDL.LU R7, [R1+0x4] ;  /* 0x0000040001077983 */ /* 0x000ea20000300800 */
[----:B-----5:R-:W-:Y:S01]  /*9340*/  LOP3.LUT R6, R23, 0xffffe000, RZ, 0xc0, !PT ;  /* 0xffffe00017067812 */ /* 0x020fe200078ec0ff */
[C---:B------:R-:W-:Y:S01]  /*9350*/  IMAD.SHL.U32 R154, R14.reuse, 0x8, RZ ;  /* 0x000000080e9a7824 */ /* 0x040fe200078e00ff */
[----:B------:R-:W-:Y:S01]  /*9360*/  SHF.L.U64.HI R155, R14, 0x3, R15 ;  /* 0x000000030e9b7819 */ /* 0x000fe2000001020f */
[----:B------:R-:W3:Y:S02]  /*9370*/  LDL.LU R157, [R1+0x8] ;  /* 0x00000800019d7983 */ /* 0x000ee40000300800 */
[----:B------:R-:W-:-:S04]  /*9380*/  FMUL R6, R6, R16 ;  /* 0x0000001006067220 */ /* 0x000fc80000400000 */
[----:B--2---:R-:W-:-:S05]  /*9390*/  FFMA R6, R7, R2, R6 ;  /* 0x0000000207067223 */ /* 0x004fca0000000006 */
[----:B------:R-:W-:-:S05]  /*93a0*/  F2FP.TF32.F32.PACK_B R6, R6 ;  /* 0x00000006ff06723e */ /* 0x000fca00024050ff */
[----:B------:R1:W-:Y:S01]  /*93b0*/  @P0 STG.E desc[UR36][R4.64+0x4], R6 ;  /* 0x0000040604000986 */ /* 0x0003e2000c101924 */
[----:B------:R-:W-:-:S04]  /*93c0*/  ISETP.GT.AND P0, PT, R158, 0x8, PT ;  /* 0x000000089e00780c */ /* 0x000fc80003f04270 */
[----:B------:R-:W-:Y:S01]  /*93d0*/  ISETP.GT.AND P1, PT, R0, RZ, P0 ;  /* 0x000000ff0000720c */ /* 0x000fe20000724270 */
[----:B-1----:R-:W-:-:S05]  /*93e0*/  IMAD.WIDE.U32 R6, R3, R14, R154 ;  /* 0x0000000e03067225 */ /* 0x002fca00078e009a */
[----:B------:R-:W-:Y:S02]  /*93f0*/  IADD3 R156, R156, R7, RZ ;  /* 0x000000079c9c7210 */ /* 0x000fe40007ffe0ff */
[----:B------:R-:W-:-:S05]  /*9400*/  IADD3 R7, P2, R152, R6, RZ ;  /* 0x0000000698077210 */ /* 0x000fca0007f5e0ff */
[----:B------:R-:W-:Y:S01]  /*9410*/  IMAD.X R9, R156, 0x1, R21, P2 ;  /* 0x000000019c097824 */ /* 0x000fe200010e0615 */
[----:B------:R-:W-:-:S04]  /*9420*/  LEA R8, P2, R7, R12, 0x2 ;  /* 0x0000000c07087211 */ /* 0x000fc800078410ff */
[----:B------:R-:W-:-:S05]  /*9430*/  LEA.HI.X R9, R7, R13, R9, 0x2, P2 ;  /* 0x0000000d07097211 */ /* 0x000fca00010f1409 */
[----:B------:R1:W2:Y:S01]  /*9440*/  @P1 LDG.E.LTC128B R23, desc[UR36][R8.64] ;  /* 0x0000002408171981 */ /* 0x0002a2000c1e1920 */
[----:B------:R-:W-:Y:S01]  /*9450*/  IADD3 R6, P2, R18, R6, RZ ;  /* 0x0000000612067210 */ /* 0x000fe20007f5e0ff */
[----:B------:R-:W-:Y:S01]  /*9460*/  IMAD.U32 R161, RZ, RZ, UR8 ;  /* 0x00000008ffa17e24 */ /* 0x000fe2000f8e00ff */
[----:B------:R-:W-:Y:S01]  /*9470*/  ISETP.GT.AND P4, PT, R0, 0x1, P0 ;  /* 0x000000010000780c */ /* 0x000fe20000784270 */
[----:B------:R-:W-:Y:S01]  /*9480*/  IMAD.U32 R160, RZ, RZ, UR9 ;  /* 0x00000009ffa07e24 */ /* 0x000fe2000f8e00ff */
[----:B------:R-:W-:Y:S01]  /*9490*/  BSSY B1, `(.L_x_32) ;  /* 0x0000012000017945 */ /* 0x000fe20003800000 */
[----:B------:R-:W-:Y:S02]  /*94a0*/  IMAD.X R7, R19, 0x1, R156, P2 ;  /* 0x0000000113077824 */ /* 0x000fe400010e069c */
[----:B------:R-:W-:Y:S02]  /*94b0*/  IMAD.SHL.U32 R161, R161, 0x20, RZ ;  /* 0x00000020a1a17824 */ /* 0x000fe400078e00ff */
[----:B------:R-:W-:-:S04]  /*94c0*/  IMAD.WIDE.U32 R6, R22, UR43, R6 ;  /* 0x0000002b16067c25 */ /* 0x000fc8000f8e0006 */
[----:B------:R-:W-:Y:S01]  /*94d0*/  IMAD.IADD R7, R159, 0x1, R7 ;  /* 0x000000019f077824 */ /* 0x000fe200078e0207 */
[----:B-1----:R-:W-:-:S04]  /*94e0*/  LEA R8, P2, R6, R12, 0x2 ;  /* 0x0000000c06087211 */ /* 0x002fc800078410ff */
[----:B------:R-:W-:Y:S01]  /*94f0*/  LEA.HI.X R9, R6, R13, R7, 0x2, P2 ;  /* 0x0000000d06097211 */ /* 0x000fe200010f1407 */
[----:B------:R-:W-:-:S05]  /*9500*/  IMAD.U32 R6, RZ, RZ, UR8 ;  /* 0x00000008ff067e24 */ /* 0x000fca000f8e00ff */
[----:B------:R-:W-:Y:S02]  /*9510*/  SHF.L.U64.HI R160, R6, 0x5, R160 ;  /* 0x0000000506a07819 */ /* 0x000fe400000102a0 */
[----:B------:R-:W-:-:S05]  /*9520*/  IADD3 R6, P2, R161, R4, RZ ;  /* 0x00000004a1067210 */ /* 0x000fca0007f5e0ff */
[----:B------:R-:W-:Y:S01]  /*9530*/  IMAD.X R7, R160, 0x1, R5, P2 ;  /* 0x00000001a0077824 */ /* 0x000fe200010e0605 */
[----:B--2---:R-:W-:-:S05]  /*9540*/  LOP3.LUT R156, R23, 0xffffe000, RZ, 0xc0, !PT ;  /* 0xffffe000179c7812 */ /* 0x004fca00078ec0ff */
[----:B------:R-:W-:-:S04]  /*9550*/  FMUL R156, R156, R16 ;  /* 0x000000109c9c7220 */ /* 0x000fc80000400000 */
[----:B---3--:R-:W-:-:S05]  /*9560*/  FFMA R156, R157, R2, R156 ;  /* 0x000000029d9c7223 */ /* 0x008fca000000009c */
[----:B------:R-:W-:-:S05]  /*9570*/  F2FP.TF32.F32.PACK_B R156, R156 ;  /* 0x0000009cff9c723e */ /* 0x000fca00024050ff */
[----:B------:R1:W-:Y:S01]  /*9580*/  @P1 STG.E desc[UR36][R6.64], R156 ;  /* 0x0000009c06001986 */ /* 0x0003e2000c101924 */
[----:B------:R-:W-:Y:S05]  /*9590*/  @!P4 BRA `(.L_x_33) ;  /* 0x000000000004c947 */ /* 0x000fea0003800000 */
[----:B------:R2:W5:Y:S02]  /*95a0*/  LDG.E.LTC128B R23, desc[UR36][R8.64+0x4] ;  /* 0x0000042408177981 */ /* 0x000564000c1e1920 */
.L_x_33:
[----:B------:R-:W-:Y:S05]  /*95b0*/  BSYNC B1 ;  /* 0x0000000000017941 */ /* 0x000fea0003800000 */
.L_x_32:
[----:B------:R-:W3:Y:S01]  /*95c0*/  LDL.LU R157, [R1+0xc] ;  /* 0x00000c00019d7983 */ /* 0x000ee20000300800 */
[----:B-1---5:R-:W-:Y:S01]  /*95d0*/  LOP3.LUT R156, R23, 0xffffe000, RZ, 0xc0, !PT ;  /* 0xffffe000179c7812 */ /* 0x022fe200078ec0ff */
[----:B------:R-:W-:Y:S01]  /*95e0*/  BSSY B1, `(.L_x_34) ;  /* 0x0000009000017945 */ /* 0x000fe20003800000 */
[----:B------:R-:W-:-:S03]  /*95f0*/  ISETP.GT.AND P1, PT, R0, 0x8, P3 ;  /* 0x000000080000780c */ /* 0x000fc60001f24270 */
[----:B------:R-:W-:-:S04]  /*9600*/  FMUL R156, R156, R16 ;  /* 0x000000109c9c7220 */ /* 0x000fc80000400000 */
[----:B---3--:R-:W-:-:S05]  /*9610*/  FFMA R156, R157, R2, R156 ;  /* 0x000000029d9c7223 */ /* 0x008fca000000009c */
[----:B------:R-:W-:-:S05]  /*9620*/  F2FP.TF32.F32.PACK_B R156, R156 ;  /* 0x0000009cff9c723e */ /* 0x000fca00024050ff */
[----:B------:R1:W-:Y:S02]  /*9630*/  @P4 STG.E desc[UR36][R6.64+0x4], R156 ;  /* 0x0000049c06004986 */ /* 0x0003e4000c101924 */
[----:B-1----:R-:W-:Y:S01]  /*9640*/  IMAD.MOV.U32 R156, RZ, RZ, R23 ;  /* 0x000000ffff9c7224 */ /* 0x002fe200078e0017 */
[----:B------:R-:W-:Y:S06]  /*9650*/  @!P1 BRA `(.L_x_35) ;  /* 0x0000000000049947 */ /* 0x000fec0003800000 */
[----:B------:R1:W5:Y:S02]  /*9660*/  LDG.E.LTC128B R156, desc[UR36][R10.64+0x20] ;  /* 0x000020240a9c7981 */ /* 0x000364000c1e1920 */
.L_x_35:
[----:B------:R-:W-:Y:S05]  /*9670*/  BSYNC B1 ;  /* 0x0000000000017941 */ /* 0x000fea0003800000 */
.L_x_34:
[----:B------:R-:W3:Y:S01]  /*9680*/  LDL.LU R157, [R1+0x10] ;  /* 0x00001000019d7983 */ /* 0x000ee20000300800 */
[----:B-----5:R-:W-:Y:S01]  /*9690*/  LOP3.LUT R23, R156, 0xffffe000, RZ, 0xc0, !PT ;  /* 0xffffe0009c177812 */ /* 0x020fe200078ec0ff */
[----:B------:R-:W-:Y:S01]  /*96a0*/  BSSY B1, `(.L_x_36) ;  /* 0x0000008000017945 */ /* 0x000fe20003800000 */
[----:B------:R-:W-:-:S03]  /*96b0*/  ISETP.GT.AND P2, PT, R0, 0x9, P3 ;  /* 0x000000090000780c */ /* 0x000fc60001f44270 */
[----:B------:R-:W-:-:S04]  /*96c0*/  FMUL R23, R23, R16 ;  /* 0x0000001017177220 */ /* 0x000fc80000400000 */
[----:B---3--:R-:W-:-:S05]  /*96d0*/  FFMA R23, R157, R2, R23 ;  /* 0x000000029d177223 */ /* 0x008fca0000000017 */
[----:B------:R-:W-:-:S05]  /*96e0*/  F2FP.TF32.F32.PACK_B R23, R23 ;  /* 0x00000017ff17723e */ /* 0x000fca00024050ff */
[----:B------:R3:W-:Y:S01]  /*96f0*/  @P1 STG.E desc[UR36][R4.64+0x20], R23 ;  /* 0x0000201704001986 */ /* 0x0007e2000c101924 */
[----:B------:R-:W-:Y:S05]  /*9700*/  @!P2 BRA `(.L_x_37) ;  /* 0x000000000004a947 */ /* 0x000fea0003800000 */
[----:B------:R4:W5:Y:S02]  /*9710*/  LDG.E.LTC128B R156, desc[UR36][R10.64+0x24] ;  /* 0x000024240a9c7981 */ /* 0x000964000c1e1920 */
.L_x_37:
[----:B------:R-:W-:Y:S05]  /*9720*/  BSYNC B1 ;  /* 0x0000000000017941 */ /* 0x000fea0003800000 */
.L_x_36:
[----:B------:R-:W2:Y:S01]  /*9730*/  LDL.LU R157, [R1+0x14] ;  /* 0x00001400019d7983 */ /* 0x000ea20000300800 */
[----:B---3-5:R-:W-:Y:S01]  /*9740*/  LOP3.LUT R23, R156, 0xffffe000, RZ, 0xc0, !PT ;  /* 0xffffe0009c177812 */ /* 0x028fe200078ec0ff */
[----:B------:R-:W-:Y:S01]  /*9750*/  BSSY B1, `(.L_x_38) ;  /* 0x0000008000017945 */ /* 0x000fe20003800000 */
[----:B------:R-:W-:-:S03]  /*9760*/  ISETP.GT.AND P1, PT, R0, 0x8, P0 ;  /* 0x000000080000780c */ /* 0x000fc60000724270 */
[----:B------:R-:W-:-:S04]  /*9770*/  FMUL R23, R23, R16 ;  /* 0x0000001017177220 */ /* 0x000fc80000400000 */
[----:B--2---:R-:W-:-:S05]  /*9780*/  FFMA R23, R157, R2, R23 ;  /* 0x000000029d177223 */ /* 0x004fca0000000017 */
[----:B------:R-:W-:-:S05]  /*9790*/  F2FP.TF32.F32.PACK_B R23, R23 ;  /* 0x00000017ff17723e */ /* 0x000fca00024050ff */
[----:B------:R2:W-:Y:S01]  /*97a0*/  @P2 STG.E desc[UR36][R4.64+0x24], R23 ;  /* 0x0000241704002986 */ /* 0x0005e2000c101924 */
[----:B------:R-:W-:Y:S05]  /*97b0*/  @!P1 BRA `(.L_x_39) ;  /* 0x0000000000049947 */ /* 0x000fea0003800000 */
[----:B------:R3:W5:Y:S02]  /*97c0*/  LDG.E.LTC128B R156, desc[UR36][R8.64+0x20] ;  /* 0x00002024089c7981 */ /* 0x000764000c1e1920 */
.L_x_39:
[----:B------:R-:W-:Y:S05]  /*97d0*/  BSYNC B1 ;  /* 0x0000000000017941 */ /* 0x000fea0003800000 */
.L_x_38:
[----:B------:R-:W4:Y:S01]  /*97e0*/  LDL.LU R157, [R1+0x18] ;  /* 0x00001800019d7983 */ /* 0x000f220000300800 */
[----:B--2--5:R-:W-:Y:S01]  /*97f0*/  LOP3.LUT R23, R156, 0xffffe000, RZ, 0xc0, !PT ;  /* 0xffffe0009c177812 */ /* 0x024fe200078ec0ff */
[----:B------:R-:W-:Y:S01]  /*9800*/  BSSY B1, `(.L_x_40) ;  /* 0x0000008000017945 */ /* 0x000fe20003800000 */
[----:B------:R-:W-:-:S03]  /*9810*/  ISETP.GT.AND P2, PT, R0, 0x9, P0 ;  /* 0x000000090000780c */ /* 0x000fc60000744270 */
[----:B------:R-:W-:-:S04]  /*9820*/  FMUL R23, R23, R16 ;  /* 0x0000001017177220 */ /* 0x000fc80000400000 */
[----:B----4-:R-:W-:-:S05]  /*9830*/  FFMA R23, R157, R2, R23 ;  /* 0x000000029d177223 */ /* 0x010fca0000000017 */
[----:B------:R-:W-:-:S05]  /*9840*/  F2FP.TF32.F32.PACK_B R23, R23 ;  /* 0x00000017ff17723e */ /* 0x000fca00024050ff */
[----:B------:R2:W-:Y:S01]  /*9850*/  @P1 STG.E desc[UR36][R6.64+0x20], R23 ;  /* 0x0000201706001986 */ /* 0x0005e2000c101924 */
[----:B------:R-:W-:Y:S05]  /*9860*/  @!P2 BRA `(.L_x_41) ;  /* 0x000000000004a947 */ /* 0x000fea0003800000 */
[----:B------:R4:W5:Y:S02]  /*9870*/  LDG.E.LTC128B R156, desc[UR36][R8.64+0x24] ;  /* 0x00002424089c7981 */ /* 0x000964000c1e1920 */
.L_x_41:
[----:B------:R-:W-:Y:S05]  /*9880*/  BSYNC B1 ;  /* 0x0000000000017941 */ /* 0x000fea0003800000 */
.L_x_40:
[----:B------:R-:W3:Y:S01]  /*9890*/  LDL.LU R157, [R1+0x1c] ;  /* 0x00001c00019d7983 */ /* 0x000ee20000300800 */
[----:B--2--5:R-:W-:Y:S01]  /*98a0*/  LOP3.LUT R23, R156, 0xffffe000, RZ, 0xc0, !PT ;  /* 0xffffe0009c177812 */ /* 0x024fe200078ec0ff */
        /* <DEDUP_REMOVED lines=8> */
.L_x_43:
[----:B------:R-:W-:Y:S05]  /*9930*/  BSYNC B1 ;  /* 0x0000000000017941 */ /* 0x000fea0003800000 */
.L_x_42:
        /* <DEDUP_REMOVED lines=10> */
.L_x_45:
[----:B------:R-:W-:Y:S05]  /*99e0*/  BSYNC B1 ;  /* 0x0000000000017941 */ /* 0x000fea0003800000 */
.L_x_44:
        /* <DEDUP_REMOVED lines=10> */
.L_x_47:
[----:B------:R-:W-:Y:S05]  /*9a90*/  BSYNC B1 ;  /* 0x0000000000017941 */ /* 0x000fea0003800000 */
.L_x_46:
        /* <DEDUP_REMOVED lines=10> */
.L_x_49:
[----:B------:R-:W-:Y:S05]  /*9b40*/  BSYNC B1 ;  /* 0x0000000000017941 */ /* 0x000fea0003800000 */
.L_x_48:
        /* <DEDUP_REMOVED lines=10> */
.L_x_51:
[----:B------:R-:W-:Y:S05]  /*9bf0*/  BSYNC B1 ;  /* 0x0000000000017941 */ /* 0x000fea0003800000 */
.L_x_50:
        /* <DEDUP_REMOVED lines=10> */
.L_x_53:
[----:B------:R-:W-:Y:S05]  /*9ca0*/  BSYNC B1 ;  /* 0x0000000000017941 */ /* 0x000fea0003800000 */
.L_x_52:
        /* <DEDUP_REMOVED lines=10> */
.L_x_55:
[----:B------:R-:W-:Y:S05]  /*9d50*/  BSYNC B1 ;  /* 0x0000000000017941 */ /* 0x000fea0003800000 */
.L_x_54:
        /* <DEDUP_REMOVED lines=10> */
.L_x_57:
[----:B------:R-:W-:Y:S05]  /*9e00*/  BSYNC B1 ;  /* 0x0000000000017941 */ /* 0x000fea0003800000 */
.L_x_56:
        /* <DEDUP_REMOVED lines=10> */
.L_x_59:
[----:B------:R-:W-:Y:S05]  /*9eb0*/  BSYNC B1 ;  /* 0x0000000000017941 */ /* 0x000fea0003800000 */
.L_x_58:
        /* <DEDUP_REMOVED lines=10> */
.L_x_61:
[----:B------:R-:W-:Y:S05]  /*9f60*/  BSYNC B1 ;  /* 0x0000000000017941 */ /* 0x000fea0003800000 */
.L_x_60:
        /* <DEDUP_REMOVED lines=10> */
.L_x_63:
[----:B------:R-:W-:Y:S05]  /*a010*/  BSYNC B1 ;  /* 0x0000000000017941 */ /* 0x000fea0003800000 */
.L_x_62:
        /* <DEDUP_REMOVED lines=10> */
.L_x_65:
[----:B------:R-:W-:Y:S05]  /*a0c0*/  BSYNC B1 ;  /* 0x0000000000017941 */ /* 0x000fea0003800000 */
.L_x_64:
        /* <DEDUP_REMOVED lines=10> */
.L_x_67:
[----:B------:R-:W-:Y:S05]  /*a170*/  BSYNC B1 ;  /* 0x0000000000017941 */ /* 0x000fea0003800000 */
.L_x_66:
        /* <DEDUP_REMOVED lines=10> */
.L_x_69:
[----:B------:R-:W-:Y:S05]  /*a220*/  BSYNC B1 ;  /* 0x0000000000017941 */ /* 0x000fea0003800000 */
.L_x_68:
        /* <DEDUP_REMOVED lines=10> */
.L_x_71:
[----:B------:R-:W-:Y:S05]  /*a2d0*/  BSYNC B1 ;  /* 0x0000000000017941 */ /* 0x000fea0003800000 */
.L_x_70:
        /* <DEDUP_REMOVED lines=10> */
.L_x_73:
[----:B------:R-:W-:Y:S05]  /*a380*/  BSYNC B1 ;  /* 0x0000000000017941 */ /* 0x000fea0003800000 */
.L_x_72:
        /* <DEDUP_REMOVED lines=10> */
.L_x_75:
[----:B------:R-:W-:Y:S05]  /*a430*/  BSYNC B1 ;  /* 0x0000000000017941 */ /* 0x000fea0003800000 */
.L_x_74:
        /* <DEDUP_REMOVED lines=10> */
.L_x_77:
[----:B------:R-:W-:Y:S05]  /*a4e0*/  BSYNC B1 ;  /* 0x0000000000017941 */ /* 0x000fea0003800000 */
.L_x_76:
        /* <DEDUP_REMOVED lines=10> */
.L_x_79:
[----:B------:R-:W-:Y:S05]  /*a590*/  BSYNC B1 ;  /* 0x0000000000017941 */ /* 0x000fea0003800000 */
.L_x_78:
        /* <DEDUP_REMOVED lines=10> */
.L_x_81:
[----:B------:R-:W-:Y:S05]  /*a640*/  BSYNC B1 ;  /* 0x0000000000017941 */ /* 0x000fea0003800000 */
.L_x_80:
        /* <DEDUP_REMOVED lines=10> */
.L_x_83:
[----:B------:R-:W-:Y:S05]  /*a6f0*/  BSYNC B1 ;  /* 0x0000000000017941 */ /* 0x000fea0003800000 */
.L_x_82:
        /* <DEDUP_REMOVED lines=10> */
.L_x_85:
[----:B------:R-:W-:Y:S05]  /*a7a0*/  BSYNC B1 ;  /* 0x0000000000017941 */ /* 0x000fea0003800000 */
.L_x_84:
        /* <DEDUP_REMOVED lines=10> */
.L_x_87:
[----:B------:R-:W-:Y:S05]  /*a850*/  BSYNC B1 ;  /* 0x0000000000017941 */ /* 0x000fea0003800000 */
.L_x_86:
        /* <DEDUP_REMOVED lines=10> */
.L_x_89:
[----:B------:R-:W-:Y:S05]  /*a900*/  BSYNC B1 ;  /* 0x0000000000017941 */ /* 0x000fea0003800000 */
.L_x_88:
        /* <DEDUP_REMOVED lines=10> */
.L_x_91:
[----:B------:R-:W-:Y:S05]  /*a9b0*/  BSYNC B1 ;  /* 0x0000000000017941 */ /* 0x000fea0003800000 */
.L_x_90:
        /* <DEDUP_REMOVED lines=10> */
.L_x_93:
[----:B------:R-:W-:Y:S05]  /*aa60*/  BSYNC B1 ;  /* 0x0000000000017941 */ /* 0x000fea0003800000 */
.L_x_92:
        /* <DEDUP_REMOVED lines=10> */
.L_x_95:
[----:B------:R-:W-:Y:S05]  /*ab10*/  BSYNC B1 ;  /* 0x0000000000017941 */ /* 0x000fea0003800000 */
.L_x_94:
        /* <DEDUP_REMOVED lines=10> */
.L_x_97:
[----:B------:R-:W-:Y:S05]  /*abc0*/  BSYNC B1 ;  /* 0x0000000000017941 */ /* 0x000fea0003800000 */
.L_x_96:
        /* <DEDUP_REMOVED lines=10> */
.L_x_99:
[----:B------:R-:W-:Y:S05]  /*ac70*/  BSYNC B1 ;  /* 0x0000000000017941 */ /* 0x000fea0003800000 */
.L_x_98:
        /* <DEDUP_REMOVED lines=10> */
.L_x_101:
[----:B------:R-:W-:Y:S05]  /*ad20*/  BSYNC B1 ;  /* 0x0000000000017941 */ /* 0x000fea0003800000 */
.L_x_100:
        /* <DEDUP_REMOVED lines=10> */
.L_x_103:
[----:B------:R-:W-:Y:S05]  /*add0*/  BSYNC B1 ;  /* 0x0000000000017941 */ /* 0x000fea0003800000 */
.L_x_102:
        /* <DEDUP_REMOVED lines=10> */
.L_x_105:
[----:B------:R-:W-:Y:S05]  /*ae80*/  BSYNC B1 ;  /* 0x0000000000017941 */ /* 0x000fea0003800000 */
.L_x_104:
        /* <DEDUP_REMOVED lines=10> */
.L_x_107:
[----:B------:R-:W-:Y:S05]  /*af30*/  BSYNC B1 ;  /* 0x0000000000017941 */ /* 0x000fea0003800000 */
.L_x_106:
        /* <DEDUP_REMOVED lines=10> */
.L_x_109:
[----:B------:R-:W-:Y:S05]  /*afe0*/  BSYNC B1 ;  /* 0x0000000000017941 */ /* 0x000fea0003800000 */
.L_x_108:
        /* <DEDUP_REMOVED lines=10> */
.L_x_111:
[----:B------:R-:W-:Y:S05]  /*b090*/  BSYNC B1 ;  /* 0x0000000000017941 */ /* 0x000fea0003800000 */
.L_x_110:
        /* <DEDUP_REMOVED lines=10> */
.L_x_113:
[----:B------:R-:W-:Y:S05]  /*b140*/  BSYNC B1 ;  /* 0x0000000000017941 */ /* 0x000fea0003800000 */
.L_x_112:
        /* <DEDUP_REMOVED lines=10> */
.L_x_115:
[----:B------:R-:W-:Y:S05]  /*b1f0*/  BSYNC B1 ;  /* 0x0000000000017941 */ /* 0x000fea0003800000 */
.L_x_114:
        /* <DEDUP_REMOVED lines=10> */
.L_x_117:
[----:B------:R-:W-:Y:S05]  /*b2a0*/  BSYNC B1 ;  /* 0x0000000000017941 */ /* 0x000fea0003800000 */
.L_x_116:
        /* <DEDUP_REMOVED lines=10> */
.L_x_119:
[----:B------:R-:W-:Y:S05]  /*b350*/  BSYNC B1 ;  /* 0x0000000000017941 */ /* 0x000fea0003800000 */
.L_x_118:
        /* <DEDUP_REMOVED lines=10> */
.L_x_121:
[----:B------:R-:W-:Y:S05]  /*b400*/  BSYNC B1 ;  /* 0x0000000000017941 */ /* 0x000fea0003800000 */
.L_x_120:
[----:B--2---:R-:W2:Y:S01]  /*b410*/  LDL.LU R23, [R1+0xbc] ;  /* 0x0000bc0001177983 */ /* 0x004ea20000300800 */
[----:B-----5:R-:W-:Y:S01]  /*b420*/  LOP3.LUT R157, R156, 0xffffe000, RZ, 0xc0, !PT ;  /* 0xffffe0009c9d7812 */ /* 0x020fe200078ec0ff */
[----:B------:R-:W-:Y:S01]  /*b430*/  BSSY B1, `(.L_x_122) ;  /* 0x0000009000017945 */ /* 0x000fe20003800000 */
[----:B------:R-:W-:-:S03]  /*b440*/  ISETP.GT.AND P1, PT, R0, 0x60, P3 ;  /* 0x000000600000780c */ /* 0x000fc60001f24270 */
[----:B------:R-:W-:-:S04]  /*b450*/  FMUL R157, R157, R16 ;  /* 0x000000109d9d7220 */ /* 0x000fc80000400000 */
[----:B--2---:R-:W-:Y:S01]  /*b460*/  FFMA R157, R23, R2, R157 ;  /* 0x00000002179d7223 */ /* 0x004fe2000000009d */
[----:B------:R-:W-:-:S04]  /*b470*/  IMAD.MOV.U32 R23, RZ, RZ, R156 ;  /* 0x000000ffff177224 */ /* 0x000fc800078e009c */
[----:B------:R-:W-:-:S05]  /*b480*/  F2FP.TF32.F32.PACK_B R157, R157 ;  /* 0x0000009dff9d723e */ /* 0x000fca00024050ff */
[----:B------:R2:W-:Y:S01]  /*b490*/  @P2 STG.E desc[UR36][R6.64+0x164], R157 ;  /* 0x0001649d06002986 */ /* 0x0005e2000c101924 */
[----:B------:R-:W-:Y:S05]  /*b4a0*/  @!P1 BRA `(.L_x_123) ;  /* 0x0000000000049947 */ /* 0x000fea0003800000 */
[----:B------:R0:W5:Y:S02]  /*b4b0*/  LDG.E.LTC128B R23, desc[UR36][R10.64+0x180] ;  /* 0x000180240a177981 */ /* 0x000164000c1e1920 */
.L_x_123:
[----:B------:R-:W-:Y:S05]  /*b4c0*/  BSYNC B1 ;  /* 0x0000000000017941 */ /* 0x000fea0003800000 */
.L_x_122:
[----:B--2---:R-:W2:Y:S01]  /*b4d0*/  LDL.LU R157, [R1+0xc0] ;  /* 0x0000c000019d7983 */ /* 0x004ea20000300800 */
[----:B-----5:R-:W-:Y:S01]  /*b4e0*/  LOP3.LUT R156, R23, 0xffffe000, RZ, 0xc0, !PT ;  /* 0xffffe000179c7812 */ /* 0x020fe200078ec0ff */
        /* <DEDUP_REMOVED lines=8> */
.L_x_125:
[----:B------:R-:W-:Y:S05]  /*b570*/  BSYNC B1 ;  /* 0x0000000000017941 */ /* 0x000fea0003800000 */
.L_x_124:
        /* <DEDUP_REMOVED lines=10> */
.L_x_127:
[----:B------:R-:W-:Y:S05]  /*b620*/  BSYNC B1 ;  /* 0x0000000000017941 */ /* 0x000fea0003800000 */
.L_x_126:
        /* <DEDUP_REMOVED lines=10> */
.L_x_129:
[----:B------:R-:W-:Y:S05]  /*b6d0*/  BSYNC B1 ;  /* 0x0000000000017941 */ /* 0x000fea0003800000 */
.L_x_128:
        /* <DEDUP_REMOVED lines=10> */
.L_x_131:
[----:B------:R-:W-:Y:S05]  /*b780*/  BSYNC B1 ;  /* 0x0000000000017941 */ /* 0x000fea0003800000 */
.L_x_130:
        /* <DEDUP_REMOVED lines=10> */
.L_x_133:
[----:B------:R-:W-:Y:S05]  /*b830*/  BSYNC B1 ;  /* 0x0000000000017941 */ /* 0x000fea0003800000 */
.L_x_132:
        /* <DEDUP_REMOVED lines=10> */
.L_x_135:
[----:B------:R-:W-:Y:S05]  /*b8e0*/  BSYNC B1 ;  /* 0x0000000000017941 */ /* 0x000fea0003800000 */
.L_x_134:
        /* <DEDUP_REMOVED lines=10> */
.L_x_137:
[----:B------:R-:W-:Y:S05]  /*b990*/  BSYNC B1 ;  /* 0x0000000000017941 */ /* 0x000fea0003800000 */
.L_x_136:
        /* <DEDUP_REMOVED lines=10> */
.L_x_139:
[----:B------:R-:W-:Y:S05]  /*ba40*/  BSYNC B1 ;  /* 0x0000000000017941 */ /* 0x000fea0003800000 */
.L_x_138:
        /* <DEDUP_REMOVED lines=10> */
.L_x_141:
[----:B------:R-:W-:Y:S05]  /*baf0*/  BSYNC B1 ;  /* 0x0000000000017941 */ /* 0x000fea0003800000 */
.L_x_140:
        /* <DEDUP_REMOVED lines=10> */
.L_x_143:
[----:B------:R-:W-:Y:S05]  /*bba0*/  BSYNC B1 ;  /* 0x0000000000017941 */ /* 0x000fea0003800000 */
.L_x_142:
        /* <DEDUP_REMOVED lines=10> */
.L_x_145:
[----:B------:R-:W-:Y:S05]  /*bc50*/  BSYNC B1 ;  /* 0x0000000000017941 */ /* 0x000fea0003800000 */
.L_x_144:
        /* <DEDUP_REMOVED lines=10> */
.L_x_147:
[----:B------:R-:W-:Y:S05]  /*bd00*/  BSYNC B1 ;  /* 0x0000000000017941 */ /* 0x000fea0003800000 */
.L_x_146:
        /* <DEDUP_REMOVED lines=10> */
.L_x_149:
[----:B------:R-:W-:Y:S05]  /*bdb0*/  BSYNC B1 ;  /* 0x0000000000017941 */ /* 0x000fea0003800000 */
.L_x_148:
        /* <DEDUP_REMOVED lines=10> */
.L_x_151:
[----:B------:R-:W-:Y:S05]  /*be60*/  BSYNC B1 ;  /* 0x0000000000017941 */ /* 0x000fea0003800000 */
.L_x_150:
        /* <DEDUP_REMOVED lines=10> */
.L_x_153:
[----:B------:R-:W-:Y:S05]  /*bf10*/  BSYNC B1 ;  /* 0x0000000000017941 */ /* 0x000fea0003800000 */
.L_x_152:
        /* <DEDUP_REMOVED lines=10> */
.L_x_155:
[----:B------:R-:W-:Y:S05]  /*bfc0*/  BSYNC B1 ;  /* 0x0000000000017941 */ /* 0x000fea0003800000 */
.L_x_154:
        /* <DEDUP_REMOVED lines=10> */
.L_x_157:
[----:B------:R-:W-:Y:S05]  /*c070*/  BSYNC B1 ;  /* 0x0000000000017941 */ /* 0x000fea0003800000 */
.L_x_156:
        /* <DEDUP_REMOVED lines=10> */
.L_x_159:
[----:B------:R-:W-:Y:S05]  /*c120*/  BSYNC B1 ;  /* 0x0000000000017941 */ /* 0x000fea0003800000 */
.L_x_158:
        /* <DEDUP_REMOVED lines=10> */
.L_x_161:
[----:B------:R-:W-:Y:S05]  /*c1d0*/  BSYNC B1 ;  /* 0x0000000000017941 */ /* 0x000fea0003800000 */
.L_x_160:
        /* <DEDUP_REMOVED lines=10> */
.L_x_163:
[----:B------:R-:W-:Y:S05]  /*c280*/  BSYNC B1 ;  /* 0x0000000000017941 */ /* 0x000fea0003800000 */
.L_x_162:
        /* <DEDUP_REMOVED lines=10> */
.L_x_165:
[----:B------:R-:W-:Y:S05]  /*c330*/  BSYNC B1 ;  /* 0x0000000000017941 */ /* 0x000fea0003800000 */
.L_x_164:
        /* <DEDUP_REMOVED lines=10> */
.L_x_167:
[----:B------:R-:W-:Y:S05]  /*c3e0*/  BSYNC B1 ;  /* 0x0000000000017941 */ /* 0x000fea0003800000 */
.L_x_166:
        /* <DEDUP_REMOVED lines=10> */
.L_x_169:
[----:B------:R-:W-:Y:S05]  /*c490*/  BSYNC B1 ;  /* 0x0000000000017941 */ /* 0x000fea0003800000 */
.L_x_168:
        /* <DEDUP_REMOVED lines=10> */
.L_x_171:
[----:B------:R-:W-:Y:S05]  /*c540*/  BSYNC B1 ;  /* 0x0000000000017941 */ /* 0x000fea0003800000 */
.L_x_170:
        /* <DEDUP_REMOVED lines=10> */
.L_x_173:
[----:B------:R-:W-:Y:S05]  /*c5f0*/  BSYNC B1 ;  /* 0x0000000000017941 */ /* 0x000fea0003800000 */
.L_x_172:
        /* <DEDUP_REMOVED lines=10> */
.L_x_175:
[----:B------:R-:W-:Y:S05]  /*c6a0*/  BSYNC B1 ;  /* 0x0000000000017941 */ /* 0x000fea0003800000 */
.L_x_174:
        /* <DEDUP_REMOVED lines=10> */
.L_x_177:
[----:B------:R-:W-:Y:S05]  /*c750*/  BSYNC B1 ;  /* 0x0000000000017941 */ /* 0x000fea0003800000 */
.L_x_176:
        /* <DEDUP_REMOVED lines=10> */
.L_x_179:
[----:B------:R-:W-:Y:S05]  /*c800*/  BSYNC B1 ;  /* 0x0000000000017941 */ /* 0x000fea0003800000 */
.L_x_178:
        /* <DEDUP_REMOVED lines=10> */
.L_x_181:
[----:B------:R-:W-:Y:S05]  /*c8b0*/  BSYNC B1 ;  /* 0x0000000000017941 */ /* 0x000fea0003800000 */
.L_x_180:
        /* <DEDUP_REMOVED lines=10> */
.L_x_183:
[----:B------:R-:W-:Y:S05]  /*c960*/  BSYNC B1 ;  /* 0x0000000000017941 */ /* 0x000fea0003800000 */
.L_x_182:
        /* <DEDUP_REMOVED lines=10> */
.L_x_185:
[----:B------:R-:W-:Y:S05]  /*ca10*/  BSYNC B1 ;  /* 0x0000000000017941 */ /* 0x000fea0003800000 */
.L_x_184:
        /* <DEDUP_REMOVED lines=10> */
.L_x_187:
[----:B------:R-:W-:Y:S05]  /*cac0*/  BSYNC B1 ;  /* 0x0000000000017941 */ /* 0x000fea0003800000 */
.L_x_186:
        /* <DEDUP_REMOVED lines=10> */
.L_x_189:
[----:B------:R-:W-:Y:S05]  /*cb70*/  BSYNC B1 ;  /* 0x0000000000017941 */ /* 0x000fea0003800000 */
.L_x_188:
        /* <DEDUP_REMOVED lines=10> */
.L_x_191:
[----:B------:R-:W-:Y:S05]  /*cc20*/  BSYNC B1 ;  /* 0x0000000000017941 */ /* 0x000fea0003800000 */
.L_x_190:
        /* <DEDUP_REMOVED lines=10> */
.L_x_193:
[----:B------:R-:W-:Y:S05]  /*ccd0*/  BSYNC B1 ;  /* 0x0000000000017941 */ /* 0x000fea0003800000 */
.L_x_192:
        /* <DEDUP_REMOVED lines=10> */
.L_x_195:
[----:B------:R-:W-:Y:S05]  /*cd80*/  BSYNC B1 ;  /* 0x0000000000017941 */ /* 0x000fea0003800000 */
.L_x_194:
        /* <DEDUP_REMOVED lines=10> */
.L_x_197:
[----:B------:R-:W-:Y:S05]  /*ce30*/  BSYNC B1 ;  /* 0x0000000000017941 */ /* 0x000fea0003800000 */
.L_x_196:
        /* <DEDUP_REMOVED lines=10> */
.L_x_199:
[----:B------:R-:W-:Y:S05]  /*cee0*/  BSYNC B1 ;  /* 0x0000000000017941 */ /* 0x000fea0003800000 */
.L_x_198:
        /* <DEDUP_REMOVED lines=10> */
.L_x_201:
[----:B------:R-:W-:Y:S05]  /*cf90*/  BSYNC B1 ;  /* 0x0000000000017941 */ /* 0x000fea0003800000 */
.L_x_200:
        /* <DEDUP_REMOVED lines=10> */
.L_x_203:
[----:B------:R-:W-:Y:S05]  /*d040*/  BSYNC B1 ;  /* 0x0000000000017941 */ /* 0x000fea0003800000 */
.L_x_202:
        /* <DEDUP_REMOVED lines=10> */
.L_x_205:
[----:B------:R-:W-:Y:S05]  /*d0f0*/  BSYNC B1 ;  /* 0x0000000000017941 */ /* 0x000fea0003800000 */
.L_x_204:
        /* <DEDUP_REMOVED lines=10> */
.L_x_207:
[----:B------:R-:W-:Y:S05]  /*d1a0*/  BSYNC B1 ;  /* 0x0000000000017941 */ /* 0x000fea0003800000 */
.L_x_206:
        /* <DEDUP_REMOVED lines=10> */
.L_x_209:
[----:B------:R-:W-:Y:S05]  /*d250*/  BSYNC B1 ;  /* 0x0000000000017941 */ /* 0x000fea0003800000 */
.L_x_208:
        /* <DEDUP_REMOVED lines=10> */
.L_x_211:
[----:B------:R-:W-:Y:S05]  /*d300*/  BSYNC B1 ;  /* 0x0000000000017941 */ /* 0x000fea0003800000 */
.L_x_210:
        /* <DEDUP_REMOVED lines=10> */
.L_x_213:
[----:B------:R-:W-:Y:S05]  /*d3b0*/  BSYNC B1 ;  /* 0x0000000000017941 */ /* 0x000fea0003800000 */
.L_x_212:
        /* <DEDUP_REMOVED lines=10> */
.L_x_215:
[----:B------:R-:W-:Y:S05]  /*d460*/  BSYNC B1 ;  /* 0x0000000000017941 */ /* 0x000fea0003800000 */
.L_x_214:
        /* <DEDUP_REMOVED lines=10> */
.L_x_217:
[----:B------:R-:W-:Y:S05]  /*d510*/  BSYNC B1 ;  /* 0x0000000000017941 */ /* 0x000fea0003800000 */
.L_x_216:
        /* <DEDUP_REMOVED lines=10> */
.L_x_219:
[----:B------:R-:W-:Y:S05]  /*d5c0*/  BSYNC B1 ;  /* 0x0000000000017941 */ /* 0x000fea0003800000 */
.L_x_218:
        /* <DEDUP_REMOVED lines=10> */
.L_x_221:
[----:B------:R-:W-:Y:S05]  /*d670*/  BSYNC B1 ;  /* 0x0000000000017941 */ /* 0x000fea0003800000 */
.L_x_220:
        /* <DEDUP_REMOVED lines=10> */
.L_x_223:
[----:B------:R-:W-:Y:S05]  /*d720*/  BSYNC B1 ;  /* 0x0000000000017941 */ /* 0x000fea0003800000 */
.L_x_222:
        /* <DEDUP_REMOVED lines=10> */
.L_x_225:
[----:B------:R-:W-:Y:S05]  /*d7d0*/  BSYNC B1 ;  /* 0x0000000000017941 */ /* 0x000fea0003800000 */
.L_x_224:
        /* <DEDUP_REMOVED lines=10> */
.L_x_227:
[----:B------:R-:W-:Y:S05]  /*d880*/  BSYNC B1 ;  /* 0x0000000000017941 */ /* 0x000fea0003800000 */
.L_x_226:
        /* <DEDUP_REMOVED lines=10> */
.L_x_229:
[----:B------:R-:W-:Y:S05]  /*d930*/  BSYNC B1 ;  /* 0x0000000000017941 */ /* 0x000fea0003800000 */
.L_x_228:
        /* <DEDUP_REMOVED lines=10> */
.L_x_231:
[----:B------:R-:W-:Y:S05]  /*d9e0*/  BSYNC B1 ;  /* 0x0000000000017941 */ /* 0x000fea0003800000 */
.L_x_230:
        /* <DEDUP_REMOVED lines=10> */
.L_x_233:
[----:B------:R-:W-:Y:S05]  /*da90*/  BSYNC B1 ;  /* 0x0000000000017941 */ /* 0x000fea0003800000 */
.L_x_232:
        /* <DEDUP_REMOVED lines=10> */
.L_x_235:
[----:B------:R-:W-:Y:S05]  /*db40*/  BSYNC B1 ;  /* 0x0000000000017941 */ /* 0x000fea0003800000 */
.L_x_234:
        /* <DEDUP_REMOVED lines=10> */
.L_x_237:
[----:B------:R-:W-:Y:S05]  /*dbf0*/  BSYNC B1 ;  /* 0x0000000000017941 */ /* 0x000fea0003800000 */
.L_x_236:
        /* <DEDUP_REMOVED lines=10> */
.L_x_239:
[----:B------:R-:W-:Y:S05]  /*dca0*/  BSYNC B1 ;  /* 0x0000000000017941 */ /* 0x000fea0003800000 */
.L_x_238:
        /* <DEDUP_REMOVED lines=10> */
.L_x_241:
[----:B------:R-:W-:Y:S05]  /*dd50*/  BSYNC B1 ;  /* 0x0000000000017941 */ /* 0x000fea0003800000 */
.L_x_240:
        /* <DEDUP_REMOVED lines=10> */
.L_x_243:
[----:B------:R-:W-:Y:S05]  /*de00*/  BSYNC B1 ;  /* 0x0000000000017941 */ /* 0x000fea0003800000 */
.L_x_242:
        /* <DEDUP_REMOVED lines=10> */
.L_x_245:
[----:B------:R-:W-:Y:S05]  /*deb0*/  BSYNC B1 ;  /* 0x0000000000017941 */ /* 0x000fea0003800000 */
.L_x_244:
        /* <DEDUP_REMOVED lines=10> */
.L_x_247:
[----:B------:R-:W-:Y:S05]  /*df60*/  BSYNC B1 ;  /* 0x0000000000017941 */ /* 0x000fea0003800000 */
.L_x_246:
        /* <DEDUP_REMOVED lines=10> */
.L_x_249:
[----:B------:R-:W-:Y:S05]  /*e010*/  BSYNC B1 ;  /* 0x0000000000017941 */ /* 0x000fea0003800000 */
.L_x_248:
        /* <DEDUP_REMOVED lines=10> */
.L_x_251:
[----:B------:R-:W-:Y:S05]  /*e0c0*/  BSYNC B1 ;  /* 0x0000000000017941 */ /* 0x000fea0003800000 */
.L_x_250:
        /* <DEDUP_REMOVED lines=10> */
.L_x_253:
[----:B------:R-:W-:Y:S05]  /*e170*/  BSYNC B1 ;  /* 0x0000000000017941 */ /* 0x000fea0003800000 */
.L_x_252:
        /* <DEDUP_REMOVED lines=10> */
.L_x_255:
[----:B------:R-:W-:Y:S05]  /*e220*/  BSYNC B1 ;  /* 0x0000000000017941 */ /* 0x000fea0003800000 */
.L_x_254:
        /* <DEDUP_REMOVED lines=10> */
.L_x_257:
[----:B------:R-:W-:Y:S05]  /*e2d0*/  BSYNC B1 ;  /* 0x0000000000017941 */ /* 0x000fea0003800000 */
.L_x_256:
        /* <DEDUP_REMOVED lines=10> */
.L_x_259:
[----:B------:R-:W-:Y:S05]  /*e380*/  BSYNC B1 ;  /* 0x0000000000017941 */ /* 0x000fea0003800000 */
.L_x_258:
        /* <DEDUP_REMOVED lines=10> */
.L_x_261:
[----:B------:R-:W-:Y:S05]  /*e430*/  BSYNC B1 ;  /* 0x0000000000017941 */ /* 0x000fea0003800000 */
.L_x_260:
        /* <DEDUP_REMOVED lines=10> */
.L_x_263:
[----:B------:R-:W-:Y:S05]  /*e4e0*/  BSYNC B1 ;  /* 0x0000000000017941 */ /* 0x000fea0003800000 */
.L_x_262:
        /* <DEDUP_REMOVED lines=10> */
.L_x_265:
[----:B------:R-:W-:Y:S05]  /*e590*/  BSYNC B1 ;  /* 0x0000000000017941 */ /* 0x000fea0003800000 */
.L_x_264:
        /* <DEDUP_REMOVED lines=10> */
.L_x_267:
[----:B------:R-:W-:Y:S05]  /*e640*/  BSYNC B1 ;  /* 0x0000000000017941 */ /* 0x000fea0003800000 */
.L_x_266:
        /* <DEDUP_REMOVED lines=10> */
.L_x_269:
[----:B------:R-:W-:Y:S05]  /*e6f0*/  BSYNC B1 ;  /* 0x0000000000017941 */ /* 0x000fea0003800000 */
.L_x_268:
        /* <DEDUP_REMOVED lines=10> */
.L_x_271:
[----:B------:R-:W-:Y:S05]  /*e7a0*/  BSYNC B1 ;  /* 0x0000000000017941 */ /* 0x000fea0003800000 */
.L_x_270:
        /* <DEDUP_REMOVED lines=10> */
.L_x_273:
[----:B------:R-:W-:Y:S05]  /*e850*/  BSYNC B1 ;  /* 0x0000000000017941 */ /* 0x000fea0003800000 */
.L_x_272:
        /* <DEDUP_REMOVED lines=10> */
.L_x_275:
[----:B------:R-:W-:Y:S05]  /*e900*/  BSYNC B1 ;  /* 0x0000000000017941 */ /* 0x000fea0003800000 */
.L_x_274:
        /* <DEDUP_REMOVED lines=10> */
.L_x_277:
[----:B------:R-:W-:Y:S05]  /*e9b0*/  BSYNC B1 ;  /* 0x0000000000017941 */ /* 0x000fea0003800000 */
.L_x_276:
[----:B01-34-:R-:W3:Y:S01]  /*e9c0*/  LDL.LU R10, [R1+0x1f4] ;  /* 0x0001f400010a7983 */ /* 0x01bee20000300800 */
        /* <DEDUP_REMOVED lines=9> */
.L_x_279:
[----:B------:R-:W-:Y:S05]  /*ea60*/  BSYNC B1 ;  /* 0x0000000000017941 */ /* 0x000fea0003800000 */
.L_x_278:
[----:B------:R-:W3:Y:S01]  /*ea70*/  LDL.LU R10, [R1+0x1f8] ;  /* 0x0001f800010a7983 */ /* 0x000ee20000300800 */
[----:B0----5:R-:W-:Y:S01]  /*ea80*/  LOP3.LUT R11, R23, 0xffffe000, RZ, 0xc0, !PT ;  /* 0xffffe000170b7812 */ /* 0x021fe200078ec0ff */
[----:B------:R-:W-:Y:S01]  /*ea90*/  BSSY B1, `(.L_x_280) ;  /* 0x000000b000017945 */ /* 0x000fe20003800000 */
[----:B------:R-:W-:Y:S02]  /*eaa0*/  ISETP.GT.AND P1, PT, R0, 0xf9, P0 ;  /* 0x000000f90000780c */ /* 0x000fe40000724270 */
[----:B------:R-:W-:Y:S01]  /*eab0*/  IADD3 R169, P2, R3, 0x80, RZ ;  /* 0x0000008003a97810 */ /* 0x000fe20007f5e0ff */
[----:B------:R-:W-:-:S03]  /*eac0*/  FMUL R11, R11, R16 ;  /* 0x000000100b0b7220 */ /* 0x000fc60000400000 */
[----:B------:R-:W-:Y:S01]  /*ead0*/  IADD3.X R3, RZ, UR7, RZ, P2, !PT ;  /* 0x00000007ff037c10 */ /* 0x000fe200097fe4ff */
[----:B---3--:R-:W-:-:S04]  /*eae0*/  FFMA R11, R10, R2, R11 ;  /* 0x000000020a0b7223 */ /* 0x008fc8000000000b */
[----:B------:R-:W-:Y:S01]  /*eaf0*/  IMAD R10, R3, R14, RZ ;  /* 0x0000000e030a7224 */ /* 0x000fe200078e02ff */
[----:B------:R-:W-:-:S05]  /*eb00*/  F2FP.TF32.F32.PACK_B R11, R11 ;  /* 0x0000000bff0b723e */ /* 0x000fca00024050ff */
[----:B------:R0:W-:Y:S01]  /*eb10*/  @P4 STG.E desc[UR36][R6.64+0x3e0], R11 ;  /* 0x0003e00b06004986 */ /* 0x0001e2000c101924 */
[----:B------:R-:W-:Y:S05]  /*eb20*/  @!P1 BRA `(.L_x_281) ;  /* 0x0000000000049947 */ /* 0x000fea0003800000 */
[----:B------:R3:W5:Y:S02]  /*eb30*/  LDG.E.LTC128B R23, desc[UR36][R8.64+0x3e4] ;  /* 0x0003e42408177981 */ /* 0x000764000c1e1920 */
.L_x_281:
[----:B------:R-:W-:Y:S05]  /*eb40*/  BSYNC B1 ;  /* 0x0000000000017941 */ /* 0x000fea0003800000 */
.L_x_280:
[----:B0-----:R-:W4:Y:S01]  /*eb50*/  LDL.LU R11, [R1+0x1fc] ;  /* 0x0001fc00010b7983 */ /* 0x001f220000300800 */
[----:B-----5:R-:W-:Y:S01]  /*eb60*/  LOP3.LUT R3, R23, 0xffffe000, RZ, 0xc0, !PT ;  /* 0xffffe00017037812 */ /* 0x020fe200078ec0ff */
[C---:B------:R-:W-:Y:S01]  /*eb70*/  IMAD R167, R169.reuse, R15, R10 ;  /* 0x0000000fa9a77224 */ /* 0x040fe200078e020a */
[----:B------:R-:W-:Y:S01]  /*eb80*/  ISETP.GT.AND P0, PT, R158, 0x80, PT ;  /* 0x000000809e00780c */ /* 0x000fe20003f04270 */
[----:B-1-3--:R-:W-:-:S04]  /*eb90*/  IMAD.WIDE.U32 R8, R169, R14, R20 ;  /* 0x0000000ea9087225 */ /* 0x00afc800078e0014 */
[----:B------:R-:W-:Y:S01]  /*eba0*/  FMUL R3, R3, R16 ;  /* 0x0000001003037220 */ /* 0x000fe20000400000 */
[----:B------:R-:W-:Y:S01]  /*ebb0*/  ISETP.GT.AND P4, PT, R0, RZ, P0 ;  /* 0x000000ff0000720c */ /* 0x000fe20000784270 */
[----:B------:R-:W-:Y:S01]  /*ebc0*/  IMAD.IADD R9, R9, 0x1, R167 ;  /* 0x0000000109097824 */ /* 0x000fe200078e02a7 */
[----:B------:R-:W-:Y:S01]  /*ebd0*/  LEA R10, P2, R8, R12, 0x2 ;  /* 0x0000000c080a7211 */ /* 0x000fe200078410ff */
[----:B----4-:R-:W-:-:S03]  /*ebe0*/  FFMA R15, R11, R2, R3 ;  /* 0x000000020b0f7223 */ /* 0x010fc60000000003 */
[----:B------:R-:W-:Y:S02]  /*ebf0*/  LEA.HI.X R11, R8, R13, R9, 0x2, P2 ;  /* 0x0000000d080b7211 */ /* 0x000fe400010f1409 */
[----:B------:R-:W-:-:S05]  /*ec00*/  F2FP.TF32.F32.PACK_B R15, R15 ;  /* 0x0000000fff0f723e */ /* 0x000fca00024050ff */
[----:B------:R0:W-:Y:S04]  /*ec10*/  @P1 STG.E desc[UR36][R6.64+0x3e4], R15 ;  /* 0x0003e40f06001986 */ /* 0x0001e8000c101924 */
[----:B------:R-:W3:Y:S01]  /*ec20*/  @P4 LDG.E.LTC128B R23, desc[UR36][R10.64] ;  /* 0x000000240a174981 */ /* 0x000ee2000c1e1920 */
[----:B------:R-:W-:Y:S01]  /*ec30*/  IMAD.WIDE.U32 R8, R169, R14, R18 ;  /* 0x0000000ea9087225 */ /* 0x000fe200078e0012 */
[----:B------:R-:W-:Y:S01]  /*ec40*/  ISETP.GT.AND P2, PT, R0, 0x1, P0 ;  /* 0x000000010000780c */ /* 0x000fe20000744270 */
[----:B------:R-:W-:Y:S02]  /*ec50*/  BSSY B1, `(.L_x_282) ;  /* 0x0000014000017945 */ /* 0x000fe40003800000 */
[----:B------:R-:W-:Y:S02]  /*ec60*/  IMAD.U32 R163, RZ, RZ, UR8 ;  /* 0x00000008ffa37e24 */ /* 0x000fe4000f8e00ff */
[----:B------:R-:W-:-:S02]  /*ec70*/  IMAD.IADD R9, R167, 0x1, R9 ;  /* 0x00000001a7097824 */ /* 0x000fc400078e0209 */
[----:B------:R-:W-:Y:S02]  /*ec80*/  IMAD.U32 R165, RZ, RZ, UR8 ;  /* 0x00000008ffa57e24 */ /* 0x000fe4000f8e00ff */
[----:B------:R-:W-:Y:S02]  /*ec90*/  IMAD.U32 R164, RZ, RZ, UR9 ;  /* 0x00000009ffa47e24 */ /* 0x000fe4000f8e00ff */
[----:B------:R-:W-:Y:S02]  /*eca0*/  IMAD.SHL.U32 R163, R163, 0x200, RZ ;  /* 0x00000200a3a37824 */ /* 0x000fe400078e00ff */
[----:B--2---:R-:W-:Y:S01]  /*ecb0*/  IMAD.WIDE.U32 R156, R22, UR43, R8 ;  /* 0x0000002b169c7c25 */ /* 0x004fe2000f8e0008 */
[----:B------:R-:W-:Y:S02]  /*ecc0*/  SHF.L.U64.HI R165, R165, 0x9, R164 ;  /* 0x00000009a5a57819 */ /* 0x000fe400000102a4 */
[----:B------:R-:W-:Y:S02]  /*ecd0*/  IADD3 R8, P1, R163, R4, RZ ;  /* 0x00000004a3087210 */ /* 0x000fe40007f3e0ff */
[----:B0-----:R-:W-:-:S03]  /*ece0*/  LEA R6, P3, R156, R12, 0x2 ;  /* 0x0000000c9c067211 */ /* 0x001fc600078610ff */
[----:B------:R-:W-:Y:S01]  /*ecf0*/  IMAD.X R9, R165, 0x1, R5, P1 ;  /* 0x00000001a5097824 */ /* 0x000fe200008e0605 */
[----:B---3--:R-:W-:-:S05]  /*ed00*/  LOP3.LUT R3, R23, 0xffffe000, RZ, 0xc0, !PT ;  /* 0xffffe00017037812 */ /* 0x008fca00078ec0ff */
[----:B------:R-:W-:-:S04]  /*ed10*/  FMUL R3, R3, R16 ;  /* 0x0000001003037220 */ /* 0x000fc80000400000 */
[----:B------:R-:W-:Y:S01]  /*ed20*/  FFMA R11, R24, R2, R3 ;  /* 0x00000002180b7223 */ /* 0x000fe20000000003 */
[----:B------:R-:W-:-:S04]  /*ed30*/  IMAD.IADD R3, R159, 0x1, R157 ;  /* 0x000000019f037824 */ /* 0x000fc800078e029d */
[----:B------:R-:W-:Y:S02]  /*ed40*/  F2FP.TF32.F32.PACK_B R11, R11 ;  /* 0x0000000bff0b723e */ /* 0x000fe400024050ff */
[----:B------:R-:W-:-:S03]  /*ed50*/  LEA.HI.X R7, R156, R13, R3, 0x2, P3 ;  /* 0x0000000d9c077211 */ /* 0x000fc600018f1403 */
[----:B------:R0:W-:Y:S01]  /*ed60*/  @P4 STG.E desc[UR36][R8.64], R11 ;  /* 0x0000000b08004986 */ /* 0x0001e2000c101924 */
[----:B------:R-:W-:Y:S05]  /*ed70*/  @!P2 BRA `(.L_x_283) ;  /* 0x000000000004a947 */ /* 0x000fea0003800000 */
[----:B------:R1:W5:Y:S02]  /*ed80*/  LDG.E.LTC128B R23, desc[UR36][R6.64+0x4] ;  /* 0x0000042406177981 */ /* 0x000364000c1e1920 */
.L_x_283:
[----:B------:R-:W-:Y:S05]  /*ed90*/  BSYNC B1 ;  /* 0x0000000000017941 */ /* 0x000fea0003800000 */
.L_x_282:
[----:B-----5:R-:W-:Y:S01]  /*eda0*/  LOP3.LUT R3, R23, 0xffffe000, RZ, 0xc0, !PT ;  /* 0xffffe00017037812 */ /* 0x020fe200078ec0ff */
[----:B------:R-:W-:Y:S01]  /*edb0*/  IMAD.WIDE.U32 R14, R169, R14, R154 ;  /* 0x0000000ea90e7225 */ /* 0x000fe200078e009a */
[----:B------:R-:W-:Y:S01]  /*edc0*/  ISETP.GT.AND P1, PT, R158, 0x88, PT ;  /* 0x000000889e00780c */ /* 0x000fe20003f24270 */
[----:B------:R-:W-:Y:S02]  /*edd0*/  BSSY B1, `(.L_x_284) ;  /* 0x0000010000017945 */ /* 0x000fe40003800000 */
[----:B------:R-:W-:Y:S01]  /*ede0*/  FMUL R10, R3, R16 ;  /* 0x00000010030a7220 */ /* 0x000fe20000400000 */
[----:B------:R-:W-:Y:S01]  /*edf0*/  ISETP.GT.AND P3, PT, R0, RZ, P1 ;  /* 0x000000ff0000720c */ /* 0x000fe20000f64270 */
[----:B------:R-:W-:Y:S01]  /*ee00*/  IMAD.IADD R167, R167, 0x1, R15 ;  /* 0x00000001a7a77824 */ /* 0x000fe200078e020f */
[----:B------:R-:W-:Y:S01]  /*ee10*/  IADD3 R152, P4, R152, R14, RZ ;  /* 0x0000000e98987210 */ /* 0x000fe20007f9e0ff */
[----:B------:R-:W-:Y:S01]  /*ee20*/  FFMA R25, R25, R2, R10 ;  /* 0x0000000219197223 */ /* 0x000fe2000000000a */
[----:B------:R-:W-:Y:S01]  /*ee30*/  IADD3 R14, P5, R18, R14, RZ ;  /* 0x0000000e120e7210 */ /* 0x000fe20007fbe0ff */
[----:B------:R-:W-:-:S02]  /*ee40*/  IMAD.MOV.U32 R3, RZ, RZ, R23 ;  /* 0x000000ffff037224 */ /* 0x000fc400078e0017 */
[----:B------:R-:W-:Y:S01]  /*ee50*/  IMAD.X R20, R167, 0x1, R21, P4 ;  /* 0x00000001a7147824 */ /* 0x000fe200020e0615 */
[----:B------:R-:W-:Y:S02]  /*ee60*/  F2FP.TF32.F32.PACK_B R25, R25 ;  /* 0x00000019ff19723e */ /* 0x000fe400024050ff */
[C---:B------:R-:W-:Y:S02]  /*ee70*/  LEA R10, P4, R152.reuse, R12, 0x2 ;  /* 0x0000000c980a7211 */ /* 0x040fe400078810ff */
[----:B------:R-:W-:Y:S01]  /*ee80*/  IADD3.X R15, R19, R167, RZ, P5, !PT ;  /* 0x000000a7130f7210 */ /* 0x000fe20002ffe4ff */
[----:B------:R2:W-:Y:S01]  /*ee90*/  @P2 STG.E desc[UR36][R8.64+0x4], R25 ;  /* 0x0000041908002986 */ /* 0x0005e2000c101924 */
[----:B0-----:R-:W-:Y:S01]  /*eea0*/  LEA.HI.X R11, R152, R13, R20, 0x2, P4 ;  /* 0x0000000d980b7211 */ /* 0x001fe200020f1414 */
[----:B------:R-:W-:Y:S08]  /*eeb0*/  @!P3 BRA `(.L_x_285) ;  /* 0x000000000004b947 */ /* 0x000ff00003800000 */
[----:B------:R0:W5:Y:S02]  /*eec0*/  LDG.E.LTC128B R3, desc[UR36][R10.64] ;  /* 0x000000240a037981 */ /* 0x000164000c1e1920 */
.L_x_285:
[----:B------:R-:W-:Y:S05]  /*eed0*/  BSYNC B1 ;  /* 0x0000000000017941 */ /* 0x000fea0003800000 */
.L_x_284:
[----:B0----5:R-:W-:Y:S01]  /*eee0*/  LOP3.LUT R11, R3, 0xffffe000, RZ, 0xc0, !PT ;  /* 0xffffe000030b7812 */ /* 0x021fe200078ec0ff */
[----:B------:R-:W-:Y:S01]  /*eef0*/  IMAD.WIDE.U32 R22, R22, UR43, R14 ;  /* 0x0000002b16167c25 */ /* 0x000fe2000f8e000e */
[----:B------:R-:W-:Y:S01]  /*ef00*/  IADD3 R10, P2, R8, R161, RZ ;  /* 0x000000a1080a7210 */ /* 0x000fe20007f5e0ff */
[----:B------:R-:W-:Y:S01]  /*ef10*/  BSSY B1, `(.L_x_286) ;  /* 0x000000c000017945 */ /* 0x000fe20003800000 */
[----:B------:R-:W-:Y:S01]  /*ef20*/  ISETP.GT.AND P5, PT, R0, 0x1, P1 ;  /* 0x000000010000780c */ /* 0x000fe20000fa4270 */
[----:B------:R-:W-:Y:S01]  /*ef30*/  FMUL R11, R11, R16 ;  /* 0x000000100b0b7220 */ /* 0x000fe20000400000 */
[----:B------:R-:W-:Y:S01]  /*ef40*/  IMAD.IADD R159, R159, 0x1, R23 ;  /* 0x000000019f9f7824 */ /* 0x000fe200078e0217 */
[----:B------:R-:W-:Y:S02]  /*ef50*/  LEA R12, P4, R22, R12, 0x2 ;  /* 0x0000000c160c7211 */ /* 0x000fe400078810ff */
[----:B------:R-:W-:Y:S01]  /*ef60*/  FFMA R15, R26, R2, R11 ;  /* 0x000000021a0f7223 */ /* 0x000fe2000000000b */
[----:B------:R-:W-:Y:S01]  /*ef70*/  IMAD.X R11, R9, 0x1, R160, P2 ;  /* 0x00000001090b7824 */ /* 0x000fe200010e06a0 */
[----:B------:R-:W-:-:S03]  /*ef80*/  LEA.HI.X R13, R22, R13, R159, 0x2, P4 ;  /* 0x0000000d160d7211 */ /* 0x000fc600020f149f */
[----:B------:R-:W-:-:S05]  /*ef90*/  F2FP.TF32.F32.PACK_B R15, R15 ;  /* 0x0000000fff0f723e */ /* 0x000fca00024050ff */
[----:B------:R0:W-:Y:S01]  /*efa0*/  @P3 STG.E desc[UR36][R10.64], R15 ;  /* 0x0000000f0a003986 */ /* 0x0001e2000c101924 */
[----:B------:R-:W-:Y:S05]  /*efb0*/  @!P5 BRA `(.L_x_287) ;  /* 0x000000000004d947 */ /* 0x000fea0003800000 */
[----:B------:R3:W5:Y:S02]  /*efc0*/  LDG.E.LTC128B R3, desc[UR36][R12.64+0x4] ;  /* 0x000004240c037981 */ /* 0x000764000c1e1920 */
.L_x_287:
[----:B------:R-:W-:Y:S05]  /*efd0*/  BSYNC B1 ;  /* 0x0000000000017941 */ /* 0x000fea0003800000 */
.L_x_286:
[----:B0----5:R-:W-:Y:S01]  /*efe0*/  LOP3.LUT R15, R3, 0xffffe000, RZ, 0xc0, !PT ;  /* 0xffffe000030f7812 */ /* 0x021fe200078ec0ff */
[----:B------:R-:W-:Y:S01]  /*eff0*/  BSSY B1, `(.L_x_288) ;  /* 0x0000008000017945 */ /* 0x000fe20003800000 */
[----:B------:R-:W-:-:S03]  /*f000*/  ISETP.GT.AND P2, PT, R0, 0x8, P0 ;  /* 0x000000080000780c */ /* 0x000fc60000744270 */
[----:B------:R-:W-:-:S04]  /*f010*/  FMUL R14, R15, R16 ;  /* 0x000000100f0e7220 */ /* 0x000fc80000400000 */
[----:B------:R-:W-:-:S05]  /*f020*/  FFMA R27, R27, R2, R14 ;  /* 0x000000021b1b7223 */ /* 0x000fca000000000e */
[----:B------:R-:W-:-:S05]  /*f030*/  F2FP.TF32.F32.PACK_B R27, R27 ;  /* 0x0000001bff1b723e */ /* 0x000fca00024050ff */
[----:B------:R0:W-:Y:S01]  /*f040*/  @P5 STG.E desc[UR36][R10.64+0x4], R27 ;  /* 0x0000041b0a005986 */ /* 0x0001e2000c101924 */
[----:B------:R-:W-:Y:S05]  /*f050*/  @!P2 BRA `(.L_x_289) ;  /* 0x000000000004a947 */ /* 0x000fea0003800000 */
[----:B------:R4:W5:Y:S02]  /*f060*/  LDG.E.LTC128B R3, desc[UR36][R6.64+0x20] ;  /* 0x0000202406037981 */ /* 0x000964000c1e1920 */
.L_x_289:
[----:B------:R-:W-:Y:S05]  /*f070*/  BSYNC B1 ;  /* 0x0000000000017941 */ /* 0x000fea0003800000 */
.L_x_288:
        /* <DEDUP_REMOVED lines=9> */
.L_x_291:
[----:B------:R-:W-:Y:S05]  /*f110*/  BSYNC B1 ;  /* 0x0000000000017941 */ /* 0x000fea0003800000 */
.L_x_290:
        /* <DEDUP_REMOVED lines=9> */
.L_x_293:
[----:B------:R-:W-:Y:S05]  /*f1b0*/  BSYNC B1 ;  /* 0x0000000000017941 */ /* 0x000fea0003800000 */
.L_x_292:
[----:B-----5:R-:W-:Y:S01]  /*f1c0*/  LOP3.LUT R11, R3, 0xffffe000, RZ, 0xc0, !PT ;  /* 0xffffe000030b7812 */ /* 0x020fe200078ec0ff */
[----:B------:R-:W-:Y:S01]  /*f1d0*/  BSSY B1, `(.L_x_294) ;  /* 0x000000a000017945 */ /* 0x000fe20003800000 */
[----:B------:R-:W-:Y:S02]  /*f1e0*/  IADD3 R10, P3, R161, R8, RZ ;  /* 0x00000008a10a7210 */ /* 0x000fe40007f7e0ff */
[----:B------:R-:W-:Y:S01]  /*f1f0*/  ISETP.GT.AND P2, PT, R0, 0x9, P1 ;  /* 0x000000090000780c */ /* 0x000fe20000f44270 */
[----:B------:R-:W-:-:S04]  /*f200*/  FMUL R11, R11, R16 ;  /* 0x000000100b0b7220 */ /* 0x000fc80000400000 */
[----:B------:R-:W-:Y:S01]  /*f210*/  FFMA R15, R30, R2, R11 ;  /* 0x000000021e0f7223 */ /* 0x000fe2000000000b */
[----:B------:R-:W-:-:S04]  /*f220*/  IMAD.X R11, R160, 0x1, R9, P3 ;  /* 0x00000001a00b7824 */ /* 0x000fc800018e0609 */
[----:B------:R-:W-:-:S05]  /*f230*/  F2FP.TF32.F32.PACK_B R15, R15 ;  /* 0x0000000fff0f723e */ /* 0x000fca00024050ff */
[----:B------:R0:W-:Y:S01]  /*f240*/  @P4 STG.E desc[UR36][R10.64+0x20], R15 ;  /* 0x0000200f0a004986 */ /* 0x0001e2000c101924 */
[----:B------:R-:W-:Y:S05]  /*f250*/  @!P2 BRA `(.L_x_295) ;  /* 0x000000000004a947 */ /* 0x000fea0003800000 */
[----:B------:R0:W5:Y:S02]  /*f260*/  LDG.E.LTC128B R3, desc[UR36][R12.64+0x24] ;  /* 0x000024240c037981 */ /* 0x000164000c1e1920 */
.L_x_295:
[----:B------:R-:W-:Y:S05]  /*f270*/  BSYNC B1 ;  /* 0x0000000000017941 */ /* 0x000fea0003800000 */
.L_x_294:
[----:B0----5:R-:W-:Y:S01]  /*f280*/  LOP3.LUT R11, R3, 0xffffe000, RZ, 0xc0, !PT ;  /* 0xffffe000030b7812 */ /* 0x021fe200078ec0ff */
[----:B------:R-:W-:Y:S01]  /*f290*/  BSSY B1, `(.L_x_296) ;  /* 0x000000a000017945 */ /* 0x000fe20003800000 */
[----:B------:R-:W-:Y:S02]  /*f2a0*/  IADD3 R4, P3, P4, R161, R4, R163 ;  /* 0x00000004a1047210 */ /* 0x000fe40007c7e0a3 */
[----:B------:R-:W-:Y:S01]  /*f2b0*/  ISETP.GT.AND P5, PT, R0, 0x10, P0 ;  /* 0x000000100000780c */ /* 0x000fe200007a4270 */
[----:B------:R-:W-:Y:S01]  /*f2c0*/  FMUL R10, R11, R16 ;  /* 0x000000100b0a7220 */ /* 0x000fe20000400000 */
[----:B------:R-:W-:-:S03]  /*f2d0*/  IADD3.X R5, R160, R5, R165, P3, P4 ;  /* 0x00000005a0057210 */ /* 0x000fc60001fe84a5 */
[----:B------:R-:W-:-:S05]  /*f2e0*/  FFMA R31, R31, R2, R10 ;  /* 0x000000021f1f7223 */ /* 0x000fca000000000a */
[----:B------:R-:W-:-:S05]  /*f2f0*/  F2FP.TF32.F32.PACK_B R31, R31 ;  /* 0x0000001fff1f723e */ /* 0x000fca00024050ff */
[----:B------:R0:W-:Y:S01]  /*f300*/  @P2 STG.E desc[UR36][R4.64+0x24], R31 ;  /* 0x0000241f04002986 */ /* 0x0001e2000c101924 */
[----:B------:R-:W-:Y:S05]  /*f310*/  @!P5 BRA `(.L_x_297) ;  /* 0x000000000004d947 */ /* 0x000fea0003800000 */
[----:B------:R0:W5:Y:S02]  /*f320*/  LDG.E.LTC128B R3, desc[UR36][R6.64+0x40] ;  /* 0x0000402406037981 */ /* 0x000164000c1e1920 */
.L_x_297:
[----:B------:R-:W-:Y:S05]  /*f330*/  BSYNC B1 ;  /* 0x0000000000017941 */ /* 0x000fea0003800000 */
.L_x_296:
[----:B-----5:R-:W-:Y:S01]  /*f340*/  LOP3.LUT R11, R3, 0xffffe000, RZ, 0xc0, !PT ;  /* 0xffffe000030b7812 */ /* 0x020fe200078ec0ff */
        /* <DEDUP_REMOVED lines=8> */
.L_x_299:
[----:B------:R-:W-:Y:S05]  /*f3d0*/  BSYNC B1 ;  /* 0x0000000000017941 */ /* 0x000fea0003800000 */
.L_x_298:
        /* <DEDUP_REMOVED lines=9> */
.L_x_301:
[----:B------:R-:W-:Y:S05]  /*f470*/  BSYNC B1 ;  /* 0x0000000000017941 */ /* 0x000fea0003800000 */
.L_x_300:
        /* <DEDUP_REMOVED lines=9> */
.L_x_303:
[----:B------:R-:W-:Y:S05]  /*f510*/  BSYNC B1 ;  /* 0x0000000000017941 */ /* 0x000fea0003800000 */
.L_x_302:
        /* <DEDUP_REMOVED lines=9> */
.L_x_305:
[----:B------:R-:W-:Y:S05]  /*f5b0*/  BSYNC B1 ;  /* 0x0000000000017941 */ /* 0x000fea0003800000 */
.L_x_304:
        /* <DEDUP_REMOVED lines=9> */
.L_x_307:
[----:B------:R-:W-:Y:S05]  /*f650*/  BSYNC B1 ;  /* 0x0000000000017941 */ /* 0x000fea0003800000 */
.L_x_306:
        /* <DEDUP_REMOVED lines=9> */
.L_x_309:
[----:B------:R-:W-:Y:S05]  /*f6f0*/  BSYNC B1 ;  /* 0x0000000000017941 */ /* 0x000fea0003800000 */
.L_x_308:
        /* <DEDUP_REMOVED lines=9> */
.L_x_311:
[----:B------:R-:W-:Y:S05]  /*f790*/  BSYNC B1 ;  /* 0x0000000000017941 */ /* 0x000fea0003800000 */
.L_x_310:
        /* <DEDUP_REMOVED lines=9> */
.L_x_313:
[----:B------:R-:W-:Y:S05]  /*f830*/  BSYNC B1 ;  /* 0x0000000000017941 */ /* 0x000fea0003800000 */
.L_x_312:
        /* <DEDUP_REMOVED lines=9> */
.L_x_315:
[----:B------:R-:W-:Y:S05]  /*f8d0*/  BSYNC B1 ;  /* 0x0000000000017941 */ /* 0x000fea0003800000 */
.L_x_314:
        /* <DEDUP_REMOVED lines=9> */
.L_x_317:
[----:B------:R-:W-:Y:S05]  /*f970*/  BSYNC B1 ;  /* 0x0000000000017941 */ /* 0x000fea0003800000 */
.L_x_316:
        /* <DEDUP_REMOVED lines=9> */
.L_x_319:
[----:B------:R-:W-:Y:S05]  /*fa10*/  BSYNC B1 ;  /* 0x0000000000017941 */ /* 0x000fea0003800000 */
.L_x_318:
        /* <DEDUP_REMOVED lines=9> */
.L_x_321:
[----:B------:R-:W-:Y:S05]  /*fab0*/  BSYNC B1 ;  /* 0x0000000000017941 */ /* 0x000fea0003800000 */
.L_x_320:
        /* <DEDUP_REMOVED lines=9> */
.L_x_323:
[----:B------:R-:W-:Y:S05]  /*fb50*/  BSYNC B1 ;  /* 0x0000000000017941 */ /* 0x000fea0003800000 */
.L_x_322:
        /* <DEDUP_REMOVED lines=9> */
.L_x_325:
[----:B------:R-:W-:Y:S05]  /*fbf0*/  BSYNC B1 ;  /* 0x0000000000017941 */ /* 0x000fea0003800000 */
.L_x_324:
        /* <DEDUP_REMOVED lines=9> */
.L_x_327:
[----:B------:R-:W-:Y:S05]  /*fc90*/  BSYNC B1 ;  /* 0x0000000000017941 */ /* 0x000fea0003800000 */
.L_x_326:
        /* <DEDUP_REMOVED lines=9> */
.L_x_329:
[----:B------:R-:W-:Y:S05]  /*fd30*/  BSYNC B1 ;  /* 0x0000000000017941 */ /* 0x000fea0003800000 */
.L_x_328:
        /* <DEDUP_REMOVED lines=9> */
.L_x_331:
[----:B------:R-:W-:Y:S05]  /*fdd0*/  BSYNC B1 ;  /* 0x0000000000017941 */ /* 0x000fea0003800000 */
.L_x_330:
        /* <DEDUP_REMOVED lines=9> */
.L_x_333:
[----:B------:R-:W-:Y:S05]  /*fe70*/  BSYNC B1 ;  /* 0x0000000000017941 */ /* 0x000fea0003800000 */
.L_x_332:
        /* <DEDUP_REMOVED lines=9> */
.L_x_335:
[----:B------:R-:W-:Y:S05]  /*ff10*/  BSYNC B1 ;  /* 0x0000000000017941 */ /* 0x000fea0003800000 */
.L_x_334:
        /* <DEDUP_REMOVED lines=9> */
.L_x_337:
[----:B------:R-:W-:Y:S05]  /*ffb0*/  BSYNC B1 ;  /* 0x0000000000017941 */ /* 0x000fea0003800000 */
.L_x_336:
        /* <DEDUP_REMOVED lines=9> */
.L_x_339:
[----:B------:R-:W-:Y:S05]  /*10050*/  BSYNC B1 ;  /* 0x0000000000017941 */ /* 0x000fea0003800000 */
.L_x_338:
        /* <DEDUP_REMOVED lines=9> */
.L_x_341:
[----:B------:R-:W-:Y:S05]  /*100f0*/  BSYNC B1 ;  /* 0x0000000000017941 */ /* 0x000fea0003800000 */
.L_x_340:
        /* <DEDUP_REMOVED lines=9> */
.L_x_343:
[----:B------:R-:W-:Y:S05]  /*10190*/  BSYNC B1 ;  /* 0x0000000000017941 */ /* 0x000fea0003800000 */
.L_x_342:
        /* <DEDUP_REMOVED lines=9> */
.L_x_345:
[----:B------:R-:W-:Y:S05]  /*10230*/  BSYNC B1 ;  /* 0x0000000000017941 */ /* 0x000fea0003800000 */
.L_x_344:
        /* <DEDUP_REMOVED lines=9> */
.L_x_347:
[----:B------:R-:W-:Y:S05]  /*102d0*/  BSYNC B1 ;  /* 0x0000000000017941 */ /* 0x000fea0003800000 */
.L_x_346:
        /* <DEDUP_REMOVED lines=9> */
.L_x_349:
[----:B------:R-:W-:Y:S05]  /*10370*/  BSYNC B1 ;  /* 0x0000000000017941 */ /* 0x000fea0003800000 */
.L_x_348:
        /* <DEDUP_REMOVED lines=9> */
.L_x_351:
[----:B------:R-:W-:Y:S05]  /*10410*/  BSYNC B1 ;  /* 0x0000000000017941 */ /* 0x000fea0003800000 */
.L_x_350:
        /* <DEDUP_REMOVED lines=9> */
.L_x_353:
[----:B------:R-:W-:Y:S05]  /*104b0*/  BSYNC B1 ;  /* 0x0000000000017941 */ /* 0x000fea0003800000 */
.L_x_352:
        /* <DEDUP_REMOVED lines=9> */
.L_x_355:
[----:B------:R-:W-:Y:S05]  /*10550*/  BSYNC B1 ;  /* 0x0000000000017941 */ /* 0x000fea0003800000 */
.L_x_354:
        /* <DEDUP_REMOVED lines=9> */
.L_x_357:
[----:B------:R-:W-:Y:S05]  /*105f0*/  BSYNC B1 ;  /* 0x0000000000017941 */ /* 0x000fea0003800000 */
.L_x_356:
        /* <DEDUP_REMOVED lines=9> */
.L_x_359:
[----:B------:R-:W-:Y:S05]  /*10690*/  BSYNC B1 ;  /* 0x0000000000017941 */ /* 0x000fea0003800000 */
.L_x_358:
        /* <DEDUP_REMOVED lines=9> */
.L_x_361:
[----:B------:R-:W-:Y:S05]  /*10730*/  BSYNC B1 ;  /* 0x0000000000017941 */ /* 0x000fea0003800000 */
.L_x_360:
        /* <DEDUP_REMOVED lines=9> */
.L_x_363:
[----:B------:R-:W-:Y:S05]  /*107d0*/  BSYNC B1 ;  /* 0x0000000000017941 */ /* 0x000fea0003800000 */
.L_x_362:
        /* <DEDUP_REMOVED lines=9> */
.L_x_365:
[----:B------:R-:W-:Y:S05]  /*10870*/  BSYNC B1 ;  /* 0x0000000000017941 */ /* 0x000fea0003800000 */
.L_x_364:
        /* <DEDUP_REMOVED lines=9> */
.L_x_367:
[----:B------:R-:W-:Y:S05]  /*10910*/  BSYNC B1 ;  /* 0x0000000000017941 */ /* 0x000fea0003800000 */
.L_x_366:
        /* <DEDUP_REMOVED lines=9> */
.L_x_369:
[----:B------:R-:W-:Y:S05]  /*109b0*/  BSYNC B1 ;  /* 0x0000000000017941 */ /* 0x000fea0003800000 */
.L_x_368:
        /* <DEDUP_REMOVED lines=9> */
.L_x_371:
[----:B------:R-:W-:Y:S05]  /*10a50*/  BSYNC B1 ;  /* 0x0000000000017941 */ /* 0x000fea0003800000 */
.L_x_370:
        /* <DEDUP_REMOVED lines=9> */
.L_x_373:
[----:B------:R-:W-:Y:S05]  /*10af0*/  BSYNC B1 ;  /* 0x0000000000017941 */ /* 0x000fea0003800000 */
.L_x_372:
        /* <DEDUP_REMOVED lines=9> */
.L_x_375:
[----:B------:R-:W-:Y:S05]  /*10b90*/  BSYNC B1 ;  /* 0x0000000000017941 */ /* 0x000fea0003800000 */
.L_x_374:
        /* <DEDUP_REMOVED lines=9> */
.L_x_377:
[----:B------:R-:W-:Y:S05]  /*10c30*/  BSYNC B1 ;  /* 0x0000000000017941 */ /* 0x000fea0003800000 */
.L_x_376:
        /* <DEDUP_REMOVED lines=9> */
.L_x_379:
[----:B------:R-:W-:Y:S05]  /*10cd0*/  BSYNC B1 ;  /* 0x0000000000017941 */ /* 0x000fea0003800000 */
.L_x_378:
        /* <DEDUP_REMOVED lines=9> */
.L_x_381:
[----:B------:R-:W-:Y:S05]  /*10d70*/  BSYNC B1 ;  /* 0x0000000000017941 */ /* 0x000fea0003800000 */
.L_x_380:
        /* <DEDUP_REMOVED lines=9> */
.L_x_383:
[----:B------:R-:W-:Y:S05]  /*10e10*/  BSYNC B1 ;  /* 0x0000000000017941 */ /* 0x000fea0003800000 */
.L_x_382:
        /* <DEDUP_REMOVED lines=9> */
.L_x_385:
[----:B------:R-:W-:Y:S05]  /*10eb0*/  BSYNC B1 ;  /* 0x0000000000017941 */ /* 0x000fea0003800000 */
.L_x_384:
        /* <DEDUP_REMOVED lines=9> */
.L_x_387:
[----:B------:R-:W-:Y:S05]  /*10f50*/  BSYNC B1 ;  /* 0x0000000000017941 */ /* 0x000fea0003800000 */
.L_x_386:
        /* <DEDUP_REMOVED lines=9> */
.L_x_389:
[----:B------:R-:W-:Y:S05]  /*10ff0*/  BSYNC B1 ;  /* 0x0000000000017941 */ /* 0x000fea0003800000 */
.L_x_388:
        /* <DEDUP_REMOVED lines=9> */
.L_x_391:
[----:B------:R-:W-:Y:S05]  /*11090*/  BSYNC B1 ;  /* 0x0000000000017941 */ /* 0x000fea0003800000 */
.L_x_390:
        /* <DEDUP_REMOVED lines=9> */
.L_x_393:
[----:B------:R-:W-:Y:S05]  /*11130*/  BSYNC B1 ;  /* 0x0000000000017941 */ /* 0x000fea0003800000 */
.L_x_392:
        /* <DEDUP_REMOVED lines=9> */
.L_x_395:
[----:B------:R-:W-:Y:S05]  /*111d0*/  BSYNC B1 ;  /* 0x0000000000017941 */ /* 0x000fea0003800000 */
.L_x_394:
        /* <DEDUP_REMOVED lines=9> */
.L_x_397:
[----:B------:R-:W-:Y:S05]  /*11270*/  BSYNC B1 ;  /* 0x0000000000017941 */ /* 0x000fea0003800000 */
.L_x_396:
        /* <DEDUP_REMOVED lines=9> */
.L_x_399:
[----:B------:R-:W-:Y:S05]  /*11310*/  BSYNC B1 ;  /* 0x0000000000017941 */ /* 0x000fea0003800000 */
.L_x_398:
        /* <DEDUP_REMOVED lines=9> */
.L_x_401:
[----:B------:R-:W-:Y:S05]  /*113b0*/  BSYNC B1 ;  /* 0x0000000000017941 */ /* 0x000fea0003800000 */
.L_x_400:
        /* <DEDUP_REMOVED lines=9> */
.L_x_403:
[----:B------:R-:W-:Y:S05]  /*11450*/  BSYNC B1 ;  /* 0x0000000000017941 */ /* 0x000fea0003800000 */
.L_x_402:
        /* <DEDUP_REMOVED lines=9> */
.L_x_405:
[----:B------:R-:W-:Y:S05]  /*114f0*/  BSYNC B1 ;  /* 0x0000000000017941 */ /* 0x000fea0003800000 */
.L_x_404:
        /* <DEDUP_REMOVED lines=9> */
.L_x_407:
[----:B------:R-:W-:Y:S05]  /*11590*/  BSYNC B1 ;  /* 0x0000000000017941 */ /* 0x000fea0003800000 */
.L_x_406:
        /* <DEDUP_REMOVED lines=9> */
.L_x_409:
[----:B------:R-:W-:Y:S05]  /*11630*/  BSYNC B1 ;  /* 0x0000000000017941 */ /* 0x000fea0003800000 */
.L_x_408:
        /* <DEDUP_REMOVED lines=9> */
.L_x_411:
[----:B------:R-:W-:Y:S05]  /*116d0*/  BSYNC B1 ;  /* 0x0000000000017941 */ /* 0x000fea0003800000 */
.L_x_410:
        /* <DEDUP_REMOVED lines=9> */
.L_x_413:
[----:B------:R-:W-:Y:S05]  /*11770*/  BSYNC B1 ;  /* 0x0000000000017941 */ /* 0x000fea0003800000 */
.L_x_412:
        /* <DEDUP_REMOVED lines=9> */
.L_x_415:
[----:B------:R-:W-:Y:S05]  /*11810*/  BSYNC B1 ;  /* 0x0000000000017941 */ /* 0x000fea0003800000 */
.L_x_414:
        /* <DEDUP_REMOVED lines=9> */
.L_x_417:
[----:B------:R-:W-:Y:S05]  /*118b0*/  BSYNC B1 ;  /* 0x0000000000017941 */ /* 0x000fea0003800000 */
.L_x_416:
        /* <DEDUP_REMOVED lines=9> */
.L_x_419:
[----:B------:R-:W-:Y:S05]  /*11950*/  BSYNC B1 ;  /* 0x0000000000017941 */ /* 0x000fea0003800000 */
.L_x_418:
        /* <DEDUP_REMOVED lines=9> */
.L_x_421:
[----:B------:R-:W-:Y:S05]  /*119f0*/  BSYNC B1 ;  /* 0x0000000000017941 */ /* 0x000fea0003800000 */
.L_x_420:
        /* <DEDUP_REMOVED lines=9> */
.L_x_423:
[----:B------:R-:W-:Y:S05]  /*11a90*/  BSYNC B1 ;  /* 0x0000000000017941 */ /* 0x000fea0003800000 */
.L_x_422:
        /* <DEDUP_REMOVED lines=9> */
.L_x_425:
[----:B------:R-:W-:Y:S05]  /*11b30*/  BSYNC B1 ;  /* 0x0000000000017941 */ /* 0x000fea0003800000 */
.L_x_424:
        /* <DEDUP_REMOVED lines=9> */
.L_x_427:
[----:B------:R-:W-:Y:S05]  /*11bd0*/  BSYNC B1 ;  /* 0x0000000000017941 */ /* 0x000fea0003800000 */
.L_x_426:
        /* <DEDUP_REMOVED lines=9> */
.L_x_429:
[----:B------:R-:W-:Y:S05]  /*11c70*/  BSYNC B1 ;  /* 0x0000000000017941 */ /* 0x000fea0003800000 */
.L_x_428:
        /* <DEDUP_REMOVED lines=9> */
.L_x_431:
[----:B------:R-:W-:Y:S05]  /*11d10*/  BSYNC B1 ;  /* 0x0000000000017941 */ /* 0x000fea0003800000 */
.L_x_430:
        /* <DEDUP_REMOVED lines=9> */
.L_x_433:
[----:B------:R-:W-:Y:S05]  /*11db0*/  BSYNC B1 ;  /* 0x0000000000017941 */ /* 0x000fea0003800000 */
.L_x_432:
        /* <DEDUP_REMOVED lines=9> */
.L_x_435:
[----:B------:R-:W-:Y:S05]  /*11e50*/  BSYNC B1 ;  /* 0x0000000000017941 */ /* 0x000fea0003800000 */
.L_x_434:
        /* <DEDUP_REMOVED lines=9> */
.L_x_437:
[----:B------:R-:W-:Y:S05]  /*11ef0*/  BSYNC B1 ;  /* 0x0000000000017941 */ /* 0x000fea0003800000 */
.L_x_436:
        /* <DEDUP_REMOVED lines=9> */
.L_x_439:
[----:B------:R-:W-:Y:S05]  /*11f90*/  BSYNC B1 ;  /* 0x0000000000017941 */ /* 0x000fea0003800000 */
.L_x_438:
        /* <DEDUP_REMOVED lines=9> */
.L_x_441:
[----:B------:R-:W-:Y:S05]  /*12030*/  BSYNC B1 ;  /* 0x0000000000017941 */ /* 0x000fea0003800000 */
.L_x_440:
        /* <DEDUP_REMOVED lines=9> */
.L_x_443:
[----:B------:R-:W-:Y:S05]  /*120d0*/  BSYNC B1 ;  /* 0x0000000000017941 */ /* 0x000fea0003800000 */
.L_x_442:
        /* <DEDUP_REMOVED lines=9> */
.L_x_445:
[----:B------:R-:W-:Y:S05]  /*12170*/  BSYNC B1 ;  /* 0x0000000000017941 */ /* 0x000fea0003800000 */
.L_x_444:
        /* <DEDUP_REMOVED lines=9> */
.L_x_447:
[----:B------:R-:W-:Y:S05]  /*12210*/  BSYNC B1 ;  /* 0x0000000000017941 */ /* 0x000fea0003800000 */
.L_x_446:
        /* <DEDUP_REMOVED lines=9> */
.L_x_449:
[----:B------:R-:W-:Y:S05]  /*122b0*/  BSYNC B1 ;  /* 0x0000000000017941 */ /* 0x000fea0003800000 */
.L_x_448:
        /* <DEDUP_REMOVED lines=9> */
.L_x_451:
[----:B------:R-:W-:Y:S05]  /*12350*/  BSYNC B1 ;  /* 0x0000000000017941 */ /* 0x000fea0003800000 */
.L_x_450:
        /* <DEDUP_REMOVED lines=9> */
.L_x_453:
[----:B------:R-:W-:Y:S05]  /*123f0*/  BSYNC B1 ;  /* 0x0000000000017941 */ /* 0x000fea0003800000 */
.L_x_452:
        /* <DEDUP_REMOVED lines=9> */
.L_x_455:
[----:B------:R-:W-:Y:S05]  /*12490*/  BSYNC B1 ;  /* 0x0000000000017941 */ /* 0x000fea0003800000 */
.L_x_454:
        /* <DEDUP_REMOVED lines=9> */
.L_x_457:
[----:B------:R-:W-:Y:S05]  /*12530*/  BSYNC B1 ;  /* 0x0000000000017941 */ /* 0x000fea0003800000 */
.L_x_456:
        /* <DEDUP_REMOVED lines=9> */
.L_x_459:
[----:B------:R-:W-:Y:S05]  /*125d0*/  BSYNC B1 ;  /* 0x0000000000017941 */ /* 0x000fea0003800000 */
.L_x_458:
        /* <DEDUP_REMOVED lines=9> */
.L_x_461:
[----:B------:R-:W-:Y:S05]  /*12670*/  BSYNC B1 ;  /* 0x0000000000017941 */ /* 0x000fea0003800000 */
.L_x_460:
        /* <DEDUP_REMOVED lines=9> */
.L_x_463:
[----:B------:R-:W-:Y:S05]  /*12710*/  BSYNC B1 ;  /* 0x0000000000017941 */ /* 0x000fea0003800000 */
.L_x_462:
        /* <DEDUP_REMOVED lines=9> */
.L_x_465:
[----:B------:R-:W-:Y:S05]  /*127b0*/  BSYNC B1 ;  /* 0x0000000000017941 */ /* 0x000fea0003800000 */
.L_x_464:
        /* <DEDUP_REMOVED lines=9> */
.L_x_467:
[----:B------:R-:W-:Y:S05]  /*12850*/  BSYNC B1 ;  /* 0x0000000000017941 */ /* 0x000fea0003800000 */
.L_x_466:
        /* <DEDUP_REMOVED lines=9> */
.L_x_469:
[----:B------:R-:W-:Y:S05]  /*128f0*/  BSYNC B1 ;  /* 0x0000000000017941 */ /* 0x000fea0003800000 */
.L_x_468:
        /* <DEDUP_REMOVED lines=9> */
.L_x_471:
[----:B------:R-:W-:Y:S05]  /*12990*/  BSYNC B1 ;  /* 0x0000000000017941 */ /* 0x000fea0003800000 */
.L_x_470:
        /* <DEDUP_REMOVED lines=9> */
.L_x_473:
[----:B------:R-:W-:Y:S05]  /*12a30*/  BSYNC B1 ;  /* 0x0000000000017941 */ /* 0x000fea0003800000 */
.L_x_472:
        /* <DEDUP_REMOVED lines=9> */
.L_x_475:
[----:B------:R-:W-:Y:S05]  /*12ad0*/  BSYNC B1 ;  /* 0x0000000000017941 */ /* 0x000fea0003800000 */
.L_x_474:
        /* <DEDUP_REMOVED lines=9> */
.L_x_477:
[----:B------:R-:W-:Y:S05]  /*12b70*/  BSYNC B1 ;  /* 0x0000000000017941 */ /* 0x000fea0003800000 */
.L_x_476:
        /* <DEDUP_REMOVED lines=9> */
.L_x_479:
[----:B------:R-:W-:Y:S05]  /*12c10*/  BSYNC B1 ;  /* 0x0000000000017941 */ /* 0x000fea0003800000 */
.L_x_478:
        /* <DEDUP_REMOVED lines=9> */
.L_x_481:
[----:B------:R-:W-:Y:S05]  /*12cb0*/  BSYNC B1 ;  /* 0x0000000000017941 */ /* 0x000fea0003800000 */
.L_x_480:
        /* <DEDUP_REMOVED lines=9> */
.L_x_483:
[----:B------:R-:W-:Y:S05]  /*12d50*/  BSYNC B1 ;  /* 0x0000000000017941 */ /* 0x000fea0003800000 */
.L_x_482:
        /* <DEDUP_REMOVED lines=9> */
.L_x_485:
[----:B------:R-:W-:Y:S05]  /*12df0*/  BSYNC B1 ;  /* 0x0000000000017941 */ /* 0x000fea0003800000 */
.L_x_484:
        /* <DEDUP_REMOVED lines=9> */
.L_x_487:
[----:B------:R-:W-:Y:S05]  /*12e90*/  BSYNC B1 ;  /* 0x0000000000017941 */ /* 0x000fea0003800000 */
.L_x_486:
        /* <DEDUP_REMOVED lines=9> */
.L_x_489:
[----:B------:R-:W-:Y:S05]  /*12f30*/  BSYNC B1 ;  /* 0x0000000000017941 */ /* 0x000fea0003800000 */
.L_x_488:
        /* <DEDUP_REMOVED lines=9> */
.L_x_491:
[----:B------:R-:W-:Y:S05]  /*12fd0*/  BSYNC B1 ;  /* 0x0000000000017941 */ /* 0x000fea0003800000 */
.L_x_490:
        /* <DEDUP_REMOVED lines=9> */
.L_x_493:
[----:B------:R-:W-:Y:S05]  /*13070*/  BSYNC B1 ;  /* 0x0000000000017941 */ /* 0x000fea0003800000 */
.L_x_492:
        /* <DEDUP_REMOVED lines=9> */
.L_x_495:
[----:B------:R-:W-:Y:S05]  /*13110*/  BSYNC B1 ;  /* 0x0000000000017941 */ /* 0x000fea0003800000 */
.L_x_494:
        /* <DEDUP_REMOVED lines=9> */
.L_x_497:
[----:B------:R-:W-:Y:S05]  /*131b0*/  BSYNC B1 ;  /* 0x0000000000017941 */ /* 0x000fea0003800000 */
.L_x_496:
        /* <DEDUP_REMOVED lines=9> */
.L_x_499:
[----:B------:R-:W-:Y:S05]  /*13250*/  BSYNC B1 ;  /* 0x0000000000017941 */ /* 0x000fea0003800000 */
.L_x_498:
        /* <DEDUP_REMOVED lines=9> */
.L_x_501:
[----:B------:R-:W-:Y:S05]  /*132f0*/  BSYNC B1 ;  /* 0x0000000000017941 */ /* 0x000fea0003800000 */
.L_x_500:
        /* <DEDUP_REMOVED lines=9> */
.L_x_503:
[----:B------:R-:W-:Y:S05]  /*13390*/  BSYNC B1 ;  /* 0x0000000000017941 */ /* 0x000fea0003800000 */
.L_x_502:
        /* <DEDUP_REMOVED lines=9> */
.L_x_505:
[----:B------:R-:W-:Y:S05]  /*13430*/  BSYNC B1 ;  /* 0x0000000000017941 */ /* 0x000fea0003800000 */
.L_x_504:
        /* <DEDUP_REMOVED lines=9> */
.L_x_507:
[----:B------:R-:W-:Y:S05]  /*134d0*/  BSYNC B1 ;  /* 0x0000000000017941 */ /* 0x000fea0003800000 */
.L_x_506:
        /* <DEDUP_REMOVED lines=9> */
.L_x_509:
[----:B------:R-:W-:Y:S05]  /*13570*/  BSYNC B1 ;  /* 0x0000000000017941 */ /* 0x000fea0003800000 */
.L_x_508:
        /* <DEDUP_REMOVED lines=9> */
.L_x_511:
[----:B------:R-:W-:Y:S05]  /*13610*/  BSYNC B1 ;  /* 0x0000000000017941 */ /* 0x000fea0003800000 */
.L_x_510:
        /* <DEDUP_REMOVED lines=9> */
.L_x_513:
[----:B------:R-:W-:Y:S05]  /*136b0*/  BSYNC B1 ;  /* 0x0000000000017941 */ /* 0x000fea0003800000 */
.L_x_512:
        /* <DEDUP_REMOVED lines=9> */
.L_x_515:
[----:B------:R-:W-:Y:S05]  /*13750*/  BSYNC B1 ;  /* 0x0000000000017941 */ /* 0x000fea0003800000 */
.L_x_514:
        /* <DEDUP_REMOVED lines=9> */
.L_x_517:
[----:B------:R-:W-:Y:S05]  /*137f0*/  BSYNC B1 ;  /* 0x0000000000017941 */ /* 0x000fea0003800000 */
.L_x_516:
        /* <DEDUP_REMOVED lines=9> */
.L_x_519:
[----:B------:R-:W-:Y:S05]  /*13890*/  BSYNC B1 ;  /* 0x0000000000017941 */ /* 0x000fea0003800000 */
.L_x_518:
        /* <DEDUP_REMOVED lines=9> */
.L_x_521:
[----:B------:R-:W-:Y:S05]  /*13930*/  BSYNC B1 ;  /* 0x0000000000017941 */ /* 0x000fea0003800000 */
.L_x_520:
        /* <DEDUP_REMOVED lines=9> */
.L_x_523:
[----:B------:R-:W-:Y:S05]  /*139d0*/  BSYNC B1 ;  /* 0x0000000000017941 */ /* 0x000fea0003800000 */
.L_x_522:
        /* <DEDUP_REMOVED lines=9> */
.L_x_525:
[----:B------:R-:W-:Y:S05]  /*13a70*/  BSYNC B1 ;  /* 0x0000000000017941 */ /* 0x000fea0003800000 */
.L_x_524:
        /* <DEDUP_REMOVED lines=9> */
.L_x_527:
[----:B------:R-:W-:Y:S05]  /*13b10*/  BSYNC B1 ;  /* 0x0000000000017941 */ /* 0x000fea0003800000 */
.L_x_526:
        /* <DEDUP_REMOVED lines=9> */
.L_x_529:
[----:B------:R-:W-:Y:S05]  /*13bb0*/  BSYNC B1 ;  /* 0x0000000000017941 */ /* 0x000fea0003800000 */
.L_x_528:
        /* <DEDUP_REMOVED lines=9> */
.L_x_531:
[----:B------:R-:W-:Y:S05]  /*13c50*/  BSYNC B1 ;  /* 0x0000000000017941 */ /* 0x000fea0003800000 */
.L_x_530:
[----:B01--45:R-:W-:Y:S01]  /*13c60*/  LOP3.LUT R7, R3, 0xffffe000, RZ, 0xc0, !PT ;  /* 0xffffe00003077812 */ /* 0x033fe200078ec0ff */
        /* <DEDUP_REMOVED lines=8> */
.L_x_533:
[----:B------:R-:W-:Y:S05]  /*13cf0*/  BSYNC B1 ;  /* 0x0000000000017941 */ /* 0x000fea0003800000 */
.L_x_532:
        /* <DEDUP_REMOVED lines=9> */
.L_x_535:
[----:B------:R-:W-:Y:S05]  /*13d90*/  BSYNC B1 ;  /* 0x0000000000017941 */ /* 0x000fea0003800000 */
.L_x_534:
[----:B------:R-:W-:Y:S05]  /*13da0*/  @!P1 BRA `(.L_x_536) ;  /* 0x00000050004c9947 */ /* 0x000fea0003800000 */
[----:B-----5:R-:W-:-:S05]  /*13db0*/  LOP3.LUT R3, R3, 0xffffe000, RZ, 0xc0, !PT ;  /* 0xffffe00003037812 */ /* 0x020fca00078ec0ff */
[----:B------:R-:W-:-:S04]  /*13dc0*/  FMUL R0, R3, R16 ;  /* 0x0000001003007220 */ /* 0x000fc80000400000 */
[----:B------:R-:W-:-:S05]  /*13dd0*/  FFMA R151, R151, R2, R0 ;  /* 0x0000000297977223 */ /* 0x000fca0000000000 */
[----:B------:R-:W-:-:S05]  /*13de0*/  F2FP.TF32.F32.PACK_B R151, R151 ;  /* 0x00000097ff97723e */ /* 0x000fca00024050ff */
[----:B------:R0:W-:Y:S01]  /*13df0*/  STG.E desc[UR36][R4.64+0x3e4], R151 ;  /* 0x0003e49704007986 */ /* 0x0001e2000c101924 */
[----:B------:R-:W-:Y:S05]  /*13e00*/  BRA `(.L_x_536) ;  /* 0x0000005000347947 */ /* 0x000fea0003800000 */
.L_x_29:
[----:B------:R-:W2:Y:S01]  /*13e10*/  LDL.LU R3, [R1] ;  /* 0x0000000001037983 */ /* 0x000ea20000300800 */
[----:B------:R-:W-:-:S03]  /*13e20*/  ULDC.64 UR4, c[0x0][0x5c0] ;  /* 0x0001700000047ab9 */ /* 0x000fc60000000a00 */
[----:B------:R-:W3:Y:S04]  /*13e30*/  LDL.LU R9, [R1+0x8] ;  /* 0x0000080001097983 */ /* 0x000ee80000300800 */
[----:B------:R-:W4:Y:S04]  /*13e40*/  LDL.LU R8, [R1+0x54] ;  /* 0x0000540001087983 */ /* 0x000f280000300800 */
[----:B------:R-:W5:Y:S04]  /*13e50*/  LDL.LU R235, [R1+0x8c] ;  /* 0x00008c0001eb7983 */ /* 0x000f680000300800 */
        /* <DEDUP_REMOVED lines=91> */
[----:B------:R-:W5:Y:S01]  /*14410*/  LDL.LU R12, [R1+0x1fc] ;  /* 0x0001fc00010c7983 */ /* 0x000f620000300800 */
[----:B--2---:R-:W-:Y:S01]  /*14420*/  FMUL R3, R3, R2 ;  /* 0x0000000203037220 */ /* 0x004fe20000400000 */
[----:B------:R-:W-:-:S02]  /*14430*/  LEA R4, P0, R6, UR4, 0x2 ;  /* 0x0000000406047c11 */ /* 0x000fc4000f8010ff */
[----:B------:R-:W2:Y:S02]  /*14440*/  LDL.LU R7, [R1+0x4] ;  /* 0x0000040001077983 */ /* 0x000ea40000300800 */
[----:B------:R-:W-:Y:S02]  /*14450*/  LEA.HI.X R5, R6, UR5, R10, 0x2, P0 ;  /* 0x0000000506057c11 */ /* 0x000fe400080f140a */
[----:B------:R-:W-:Y:S01]  /*14460*/  F2FP.TF32.F32.PACK_B R3, R3 ;  /* 0x00000003ff03723e */ /* 0x000fe200024050ff */
[----:B------:R-:W5:Y:S01]  /*14470*/  LDL.LU R10, [R1+0x5c] ;  /* 0x00005c00010a7983 */ /* 0x000f620000300800 */
[----:B------:R-:W-:-:S03]  /*14480*/  ISETP.GT.AND P0, PT, R0, 0x1, P3 ;  /* 0x000000010000780c */ /* 0x000fc60001f04270 */
[----:B------:R2:W-:Y:S01]  /*14490*/  @P1 STG.E desc[UR36][R4.64], R3 ;  /* 0x0000000304001986 */ /* 0x0005e2000c101924 */
[----:B------:R-:W-:Y:S01]  /*144a0*/  ISETP.GT.AND P2, PT, R158, 0x8, PT ;  /* 0x000000089e00780c */ /* 0x000fe20003f44270 */
[----:B--2---:R-:W-:-:S05]  /*144b0*/  FMUL R3, R7, R2 ;  /* 0x0000000207037220 */ /* 0x004fca0000400000 */
[----:B------:R-:W-:-:S05]  /*144c0*/  F2FP.TF32.F32.PACK_B R3, R3 ;  /* 0x00000003ff03723e */ /* 0x000fca00024050ff */
[----:B------:R0:W-:Y:S04]  /*144d0*/  @P0 STG.E desc[UR36][R4.64+0x4], R3 ;  /* 0x0000040304000986 */ /* 0x0001e8000c101924 */
[----:B0-----:R-:W2:Y:S01]  /*144e0*/  LDL.LU R3, [R1+0xc] ;  /* 0x00000c0001037983 */ /* 0x001ea20000300800 */
[----:B------:R-:W-:Y:S01]  /*144f0*/  USHF.L.U32 UR5, UR8, 0x5, URZ ;  /* 0x0000000508057899 */ /* 0x000fe2000800063f */
[----:B------:R-:W-:Y:S01]  /*14500*/  ISETP.GT.AND P0, PT, R0, RZ, P2 ;  /* 0x000000ff0000720c */ /* 0x000fe20001704270 */
[----:B------:R-:W-:Y:S01]  /*14510*/  USHF.L.U64.HI UR4, UR8, 0x5, UR9 ;  /* 0x0000000508047899 */ /* 0x000fe20008010209 */
[----:B---3--:R-:W-:-:S03]  /*14520*/  FMUL R9, R9, R2 ;  /* 0x0000000209097220 */ /* 0x008fc60000400000 */
[----:B------:R-:W-:Y:S02]  /*14530*/  IADD3 R6, P1, R4, UR5, RZ ;  /* 0x0000000504067c10 */ /* 0x000fe4000ff3e0ff */
[----:B------:R-:W-:Y:S02]  /*14540*/  F2FP.TF32.F32.PACK_B R9, R9 ;  /* 0x00000009ff09723e */ /* 0x000fe400024050ff */
[----:B------:R-:W-:-:S05]  /*14550*/  IADD3.X R7, R5, UR4, RZ, P1, !PT ;  /* 0x0000000405077c10 */ /* 0x000fca0008ffe4ff */
[----:B------:R0:W-:Y:S01]  /*14560*/  @P0 STG.E desc[UR36][R6.64], R9 ;  /* 0x0000000906000986 */ /* 0x0001e2000c101924 */
[----:B------:R-:W-:-:S03]  /*14570*/  ISETP.GT.AND P0, PT, R0, 0x1, P2 ;  /* 0x000000010000780c */ /* 0x000fc60001704270 */
[----:B0-----:R-:W3:Y:S01]  /*14580*/  LDL.LU R9, [R1+0x60] ;  /* 0x0000600001097983 */ /* 0x001ee20000300800 */
[----:B--2---:R-:W-:-:S05]  /*14590*/  FMUL R3, R3, R2 ;  /* 0x0000000203037220 */ /* 0x004fca0000400000 */
[----:B------:R-:W-:-:S05]  /*145a0*/  F2FP.TF32.F32.PACK_B R3, R3 ;  /* 0x00000003ff03723e */ /* 0x000fca00024050ff */
[----:B------:R0:W-:Y:S04]  /*145b0*/  @P0 STG.E desc[UR36][R6.64+0x4], R3 ;  /* 0x0000040306000986 */ /* 0x0001e8000c101924 */
[----:B0-----:R-:W2:Y:S01]  /*145c0*/  LDL.LU R3, [R1+0x10] ;  /* 0x0000100001037983 */ /* 0x001ea20000300800 */
[----:B------:R-:W-:Y:S01]  /*145d0*/  ISETP.GT.AND P0, PT, R0, 0x8, P3 ;  /* 0x000000080000780c */ /* 0x000fe20001f04270 */
[----:B--2---:R-:W-:-:S05]  /*145e0*/  FMUL R3, R3, R2 ;  /* 0x0000000203037220 */ /* 0x004fca0000400000 */
[----:B------:R-:W-:-:S07]  /*145f0*/  F2FP.TF32.F32.PACK_B R3, R3 ;  /* 0x00000003ff03723e */ /* 0x000fce00024050ff */
        /* <DEDUP_REMOVED lines=82> */
[C---:B------:R-:W-:Y:S02]  /*14b20*/  ISETP.GT.AND P1, PT, R0.reuse, 0x29, P3 ;  /* 0x000000290000780c */ /* 0x040fe40001f24270 */
[----:B------:R-:W-:Y:S01]  /*14b30*/  ISETP.GT.AND P0, PT, R0, 0x28, P2 ;  /* 0x000000280000780c */ /* 0x000fe20001704270 */
[----:B----4-:R-:W-:-:S05]  /*14b40*/  FMUL R8, R8, R2 ;  /* 0x0000000208087220 */ /* 0x010fca0000400000 */
[----:B------:R-:W-:-:S05]  /*14b50*/  F2FP.TF32.F32.PACK_B R8, R8 ;  /* 0x00000008ff08723e */ /* 0x000fca00024050ff */
[----:B------:R0:W-:Y:S04]  /*14b60*/  @P1 STG.E desc[UR36][R4.64+0xa4], R8 ;  /* 0x0000a40804001986 */ /* 0x0001e8000c101924 */
[----:B0-----:R-:W4:Y:S01]  /*14b70*/  LDL.LU R8, [R1+0x68] ;  /* 0x0000680001087983 */ /* 0x001f220000300800 */
[----:B--2---:R-:W-:-:S05]  /*14b80*/  FMUL R3, R3, R2 ;  /* 0x0000000203037220 */ /* 0x004fca0000400000 */
[----:B------:R-:W-:-:S05]  /*14b90*/  F2FP.TF32.F32.PACK_B R3, R3 ;  /* 0x00000003ff03723e */ /* 0x000fca00024050ff */
[----:B------:R0:W-:Y:S04]  /*14ba0*/  @P0 STG.E desc[UR36][R6.64+0xa0], R3 ;  /* 0x0000a00306000986 */ /* 0x0001e8000c101924 */
[----:B0-----:R-:W2:Y:S01]  /*14bb0*/  LDL.LU R3, [R1+0x64] ;  /* 0x0000640001037983 */ /* 0x001ea20000300800 */
[C---:B------:R-:W-:Y:S02]  /*14bc0*/  ISETP.GT.AND P1, PT, R0.reuse, 0x29, P2 ;  /* 0x000000290000780c */ /* 0x040fe40001724270 */
[----:B------:R-:W-:Y:S01]  /*14bd0*/  ISETP.GT.AND P4, PT, R0, 0x30, P3 ;  /* 0x000000300000780c */ /* 0x000fe20001f84270 */
[-C--:B-----5:R-:W-:Y:S01]  /*14be0*/  FMUL R10, R10, R2.reuse ;  /* 0x000000020a0a7220 */ /* 0x0a0fe20000400000 */
[C---:B------:R-:W-:Y:S01]  /*14bf0*/  ISETP.GT.AND P5, PT, R0.reuse, 0x31, P3 ;  /* 0x000000310000780c */ /* 0x040fe20001fa4270 */
[-C--:B---3--:R-:W-:Y:S01]  /*14c00*/  FMUL R9, R9, R2.reuse ;  /* 0x0000000209097220 */ /* 0x088fe20000400000 */
[----:B------:R-:W-:Y:S01]  /*14c10*/  ISETP.GT.AND P0, PT, R0, 0x30, P2 ;  /* 0x000000300000780c */ /* 0x000fe20001704270 */
[----:B----4-:R-:W-:Y:S01]  /*14c20*/  FMUL R8, R8, R2 ;  /* 0x0000000208087220 */ /* 0x010fe20000400000 */
[----:B------:R-:W-:-:S02]  /*14c30*/  F2FP.TF32.F32.PACK_B R10, R10 ;  /* 0x0000000aff0a723e */ /* 0x000fc400024050ff */
[----:B------:R-:W-:Y:S02]  /*14c40*/  F2FP.TF32.F32.PACK_B R9, R9 ;  /* 0x00000009ff09723e */ /* 0x000fe400024050ff */
[----:B------:R-:W-:Y:S01]  /*14c50*/  F2FP.TF32.F32.PACK_B R8, R8 ;  /* 0x00000008ff08723e */ /* 0x000fe200024050ff */
[----:B------:R0:W-:Y:S04]  /*14c60*/  @P1 STG.E desc[UR36][R6.64+0xa4], R10 ;  /* 0x0000a40a06001986 */ /* 0x0001e8000c101924 */
[----:B------:R1:W-:Y:S04]  /*14c70*/  @P4 STG.E desc[UR36][R4.64+0xc0], R9 ;  /* 0x0000c00904004986 */ /* 0x0003e8000c101924 */
[----:B0-----:R-:W3:Y:S04]  /*14c80*/  LDL.LU R10, [R1+0x78] ;  /* 0x00007800010a7983 */ /* 0x001ee80000300800 */
[----:B-1----:R-:W4:Y:S01]  /*14c90*/  LDL.LU R9, [R1+0x74] ;  /* 0x0000740001097983 */ /* 0x002f220000300800 */
[----:B--2---:R-:W-:-:S05]  /*14ca0*/  FMUL R3, R3, R2 ;  /* 0x0000000203037220 */ /* 0x004fca0000400000 */
[----:B------:R-:W-:-:S05]  /*14cb0*/  F2FP.TF32.F32.PACK_B R3, R3 ;  /* 0x00000003ff03723e */ /* 0x000fca00024050ff */
[----:B------:R0:W-:Y:S04]  /*14cc0*/  @P5 STG.E desc[UR36][R4.64+0xc4], R3 ;  /* 0x0000c40304005986 */ /* 0x0001e8000c101924 */
[----:B------:R1:W-:Y:S04]  /*14cd0*/  @P0 STG.E desc[UR36][R6.64+0xc0], R8 ;  /* 0x0000c00806000986 */ /* 0x0003e8000c101924 */
[----:B0-----:R-:W2:Y:S04]  /*14ce0*/  LDL.LU R3, [R1+0x6c] ;  /* 0x00006c0001037983 */ /* 0x001ea80000300800 */
[----:B-1----:R-:W5:Y:S01]  /*14cf0*/  LDL.LU R8, [R1+0x70] ;  /* 0x0000700001087983 */ /* 0x002f620000300800 */
[----:B------:R-:W-:-:S02]  /*14d00*/  ISETP.GT.AND P1, PT, R0, 0x31, P2 ;  /* 0x000000310000780c */ /* 0x000fc40001724270 */
[C---:B------:R-:W-:Y:S02]  /*14d10*/  ISETP.GT.AND P4, PT, R0.reuse, 0x38, P3 ;  /* 0x000000380000780c */ /* 0x040fe40001f84270 */
[C---:B------:R-:W-:Y:S02]  /*14d20*/  ISETP.GT.AND P5, PT, R0.reuse, 0x39, P3 ;  /* 0x000000390000780c */ /* 0x040fe40001fa4270 */
[----:B------:R-:W-:Y:S01]  /*14d30*/  ISETP.GT.AND P0, PT, R0, 0x38, P2 ;  /* 0x000000380000780c */ /* 0x000fe20001704270 */
[-C--:B----4-:R-:W-:Y:S01]  /*14d40*/  FMUL R9, R9, R2.reuse ;  /* 0x0000000209097220 */ /* 0x090fe20000400000 */
[----:B---3--:R-:W-:-:S04]  /*14d50*/  FMUL R10, R10, R2 ;  /* 0x000000020a0a7220 */ /* 0x008fc80000400000 */
[----:B------:R-:W-:Y:S02]  /*14d60*/  F2FP.TF32.F32.PACK_B R9, R9 ;  /* 0x00000009ff09723e */ /* 0x000fe400024050ff */
[----:B------:R-:W-:Y:S01]  /*14d70*/  F2FP.TF32.F32.PACK_B R10, R10 ;  /* 0x0000000aff0a723e */ /* 0x000fe200024050ff */
[-C--:B--2---:R-:W-:Y:S01]  /*14d80*/  FMUL R3, R3, R2.reuse ;  /* 0x0000000203037220 */ /* 0x084fe20000400000 */
[----:B-----5:R-:W-:-:S04]  /*14d90*/  FMUL R8, R8, R2 ;  /* 0x0000000208087220 */ /* 0x020fc80000400000 */
[----:B------:R-:W-:Y:S02]  /*14da0*/  F2FP.TF32.F32.PACK_B R3, R3 ;  /* 0x00000003ff03723e */ /* 0x000fe400024050ff */
[----:B------:R-:W-:-:S03]  /*14db0*/  F2FP.TF32.F32.PACK_B R8, R8 ;  /* 0x00000008ff08723e */ /* 0x000fc600024050ff */
[----:B------:R0:W-:Y:S04]  /*14dc0*/  @P1 STG.E desc[UR36][R6.64+0xc4], R3 ;  /* 0x0000c40306001986 */ /* 0x0001e8000c101924 */
[----:B------:R1:W-:Y:S04]  /*14dd0*/  @P4 STG.E desc[UR36][R4.64+0xe0], R8 ;  /* 0x0000e00804004986 */ /* 0x0003e8000c101924 */
[----:B0-----:R-:W2:Y:S04]  /*14de0*/  LDL.LU R3, [R1+0x7c] ;  /* 0x00007c0001037983 */ /* 0x001ea80000300800 */
[----:B-1----:R-:W3:Y:S04]  /*14df0*/  LDL.LU R8, [R1+0x80] ;  /* 0x0000800001087983 */ /* 0x002ee80000300800 */
[----:B------:R0:W-:Y:S04]  /*14e00*/  @P5 STG.E desc[UR36][R4.64+0xe4], R9 ;  /* 0x0000e40904005986 */ /* 0x0001e8000c101924 */
[----:B------:R1:W-:Y:S04]  /*14e10*/  @P0 STG.E desc[UR36][R6.64+0xe0], R10 ;  /* 0x0000e00a06000986 */ /* 0x0003e8000c101924 */
[----:B0-----:R-:W4:Y:S04]  /*14e20*/  LDL.LU R9, [R1+0x84] ;  /* 0x0000840001097983 */ /* 0x001f280000300800 */
[----:B-1----:R-:W5:Y:S01]  /*14e30*/  LDL.LU R10, [R1+0x88] ;  /* 0x00008800010a7983 */ /* 0x002f620000300800 */
[----:B------:R-:W-:-:S02]  /*14e40*/  ISETP.GT.AND P1, PT, R0, 0x39, P2 ;  /* 0x000000390000780c */ /* 0x000fc40001724270 */
[C---:B------:R-:W-:Y:S02]  /*14e50*/  ISETP.GT.AND P4, PT, R0.reuse, 0x40, P3 ;  /* 0x000000400000780c */ /* 0x040fe40001f84270 */
[C---:B------:R-:W-:Y:S02]  /*14e60*/  ISETP.GT.AND P5, PT, R0.reuse, 0x41, P3 ;  /* 0x000000410000780c */ /* 0x040fe40001fa4270 */
[----:B------:R-:W-:Y:S01]  /*14e70*/  ISETP.GT.AND P0, PT, R0, 0x40, P2 ;  /* 0x000000400000780c */ /* 0x000fe20001704270 */
[-C--:B------:R-:W-:Y:S01]  /*14e80*/  FMUL R11, R11, R2.reuse ;  /* 0x000000020b0b7220 */ /* 0x080fe20000400000 */
[----:B------:R-:W-:-:S04]  /*14e90*/  FMUL R13, R13, R2 ;  /* 0x000000020d0d7220 */ /* 0x000fc80000400000 */
[----:B------:R-:W-:Y:S02]  /*14ea0*/  F2FP.TF32.F32.PACK_B R11, R11 ;  /* 0x0000000bff0b723e */ /* 0x000fe400024050ff */
[----:B------:R-:W-:Y:S01]  /*14eb0*/  F2FP.TF32.F32.PACK_B R13, R13 ;  /* 0x0000000dff0d723e */ /* 0x000fe200024050ff */
[----:B------:R-:W-:-:S05]  /*14ec0*/  FMUL R15, R15, R2 ;  /* 0x000000020f0f7220 */ /* 0x000fca0000400000 */
[----:B------:R-:W-:Y:S01]  /*14ed0*/  F2FP.TF32.F32.PACK_B R15, R15 ;  /* 0x0000000fff0f723e */ /* 0x000fe200024050ff */
[----:B------:R-:W-:-:S05]  /*14ee0*/  FMUL R19, R19, R2 ;  /* 0x0000000213137220 */ /* 0x000fca0000400000 */
[----:B------:R-:W-:Y:S01]  /*14ef0*/  F2FP.TF32.F32.PACK_B R19, R19 ;  /* 0x00000013ff13723e */ /* 0x000fe200024050ff */
[-C--:B--2---:R-:W-:Y:S01]  /*14f00*/  FMUL R3, R3, R2.reuse ;  /* 0x0000000203037220 */ /* 0x084fe20000400000 */
[----:B---3--:R-:W-:-:S04]  /*14f10*/  FMUL R8, R8, R2 ;  /* 0x0000000208087220 */ /* 0x008fc80000400000 */
[----:B------:R-:W-:Y:S02]  /*14f20*/  F2FP.TF32.F32.PACK_B R3, R3 ;  /* 0x00000003ff03723e */ /* 0x000fe400024050ff */
[----:B------:R-:W-:-:S03]  /*14f30*/  F2FP.TF32.F32.PACK_B R8, R8 ;  /* 0x00000008ff08723e */ /* 0x000fc600024050ff */
[----:B------:R0:W-:Y:S01]  /*14f40*/  @P1 STG.E desc[UR36][R6.64+0xe4], R3 ;  /* 0x0000e40306001986 */ /* 0x0001e2000c101924 */
[----:B------:R-:W-:-:S03]  /*14f50*/  ISETP.GT.AND P1, PT, R0, 0x41, P2 ;  /* 0x000000410000780c */ /* 0x000fc60001724270 */
[----:B------:R1:W-:Y:S01]  /*14f60*/  @P4 STG.E desc[UR36][R4.64+0x100], R8 ;  /* 0x0001000804004986 */ /* 0x0003e2000c101924 */
[----:B------:R-:W-:Y:S01]  /*14f70*/  ISETP.GT.AND P4, PT, R0, 0x48, P3 ;  /* 0x000000480000780c */ /* 0x000fe20001f84270 */
[-C--:B----4-:R-:W-:Y:S01]  /*14f80*/  FMUL R9, R9, R2.reuse ;  /* 0x0000000209097220 */ /* 0x090fe20000400000 */
[-C--:B0-----:R-:W-:Y:S01]  /*14f90*/  FMUL R3, R235, R2.reuse ;  /* 0x00000002eb037220 */ /* 0x081fe20000400000 */
[-C--:B-----5:R-:W-:Y:S01]  /*14fa0*/  FMUL R10, R10, R2.reuse ;  /* 0x000000020a0a7220 */ /* 0x0a0fe20000400000 */
[----:B-1----:R-:W-:Y:S02]  /*14fb0*/  FMUL R8, R234, R2 ;  /* 0x00000002ea087220 */ /* 0x002fe40000400000 */
[----:B------:R-:W-:Y:S02]  /*14fc0*/  F2FP.TF32.F32.PACK_B R9, R9 ;  /* 0x00000009ff09723e */ /* 0x000fe400024050ff */
[----:B------:R-:W-:Y:S02]  /*14fd0*/  F2FP.TF32.F32.PACK_B R10, R10 ;  /* 0x0000000aff0a723e */ /* 0x000fe400024050ff */
[----:B------:R-:W-:-:S02]  /*14fe0*/  F2FP.TF32.F32.PACK_B R3, R3 ;  /* 0x00000003ff03723e */ /* 0x000fc400024050ff */
[----:B------:R-:W-:Y:S01]  /*14ff0*/  F2FP.TF32.F32.PACK_B R8, R8 ;  /* 0x00000008ff08723e */ /* 0x000fe200024050ff */
[----:B------:R0:W-:Y:S01]  /*15000*/  @P5 STG.E desc[UR36][R4.64+0x104], R9 ;  /* 0x0001040904005986 */ /* 0x0001e2000c101924 */
[----:B------:R-:W-:-:S03]  /*15010*/  ISETP.GT.AND P5, PT, R0, 0x49, P3 ;  /* 0x000000490000780c */ /* 0x000fc60001fa4270 */
[----:B------:R1:W-:Y:S01]  /*15020*/  @P0 STG.E desc[UR36][R6.64+0x100], R10 ;  /* 0x0001000a06000986 */ /* 0x0003e2000c101924 */
[----:B------:R-:W-:-:S03]  /*15030*/  ISETP.GT.AND P0, PT, R0, 0x48, P2 ;  /* 0x000000480000780c */ /* 0x000fc60001704270 */
[----:B------:R2:W-:Y:S01]  /*15040*/  @P1 STG.E desc[UR36][R6.64+0x104], R3 ;  /* 0x0001040306001986 */ /* 0x0005e2000c101924 */
[----:B------:R-:W-:-:S03]  /*15050*/  ISETP.GT.AND P1, PT, R0, 0x49, P2 ;  /* 0x000000490000780c */ /* 0x000fc60001724270 */
[----:B------:R-:W-:Y:S01]  /*15060*/  @P4 STG.E desc[UR36][R4.64+0x120], R8 ;  /* 0x0001200804004986 */ /* 0x000fe2000c101924 */
[-C--:B0-----:R-:W-:Y:S01]  /*15070*/  FMUL R9, R233, R2.reuse ;  /* 0x00000002e9097220 */ /* 0x081fe20000400000 */
[----:B------:R-:W-:Y:S01]  /*15080*/  ISETP.GT.AND P4, PT, R0, 0x50, P3 ;  /* 0x000000500000780c */ /* 0x000fe20001f84270 */
[----:B-1----:R-:W-:-:S03]  /*15090*/  FMUL R10, R232, R2 ;  /* 0x00000002e80a7220 */ /* 0x002fc60000400000 */
[----:B------:R-:W-:Y:S02]  /*150a0*/  F2FP.TF32.F32.PACK_B R9, R9 ;  /* 0x00000009ff09723e */ /* 0x000fe400024050ff */
[----:B------:R-:W-:-:S03]  /*150b0*/  F2FP.TF32.F32.PACK_B R10, R10 ;  /* 0x0000000aff0a723e */ /* 0x000fc600024050ff */
[----:B------:R0:W-:Y:S01]  /*150c0*/  @P5 STG.E desc[UR36][R4.64+0x124], R9 ;  /* 0x0001240904005986 */ /* 0x0001e2000c101924 */
[----:B------:R-:W-:-:S03]  /*150d0*/  ISETP.GT.AND P5, PT, R0, 0x51, P3 ;  /* 0x000000510000780c */ /* 0x000fc60001fa4270 */
[----:B------:R-:W-:Y:S01]  /*150e0*/  @P0 STG.E desc[UR36][R6.64+0x120], R10 ;  /* 0x0001200a06000986 */ /* 0x000fe2000c101924 */
[----:B------:R-:W-:-:S03]  /*150f0*/  ISETP.GT.AND P0, PT, R0, 0x50, P2 ;  /* 0x000000500000780c */ /* 0x000fc60001704270 */
[----:B------:R1:W-:Y:S01]  /*15100*/  @P1 STG.E desc[UR36][R6.64+0x124], R11 ;  /* 0x0001240b06001986 */ /* 0x0003e2000c101924 */
[C---:B------:R-:W-:Y:S01]  /*15110*/  ISETP.GT.AND P1, PT, R0.reuse, 0x51, P2 ;  /* 0x000000510000780c */ /* 0x040fe20001724270 */
[-C--:B--2---:R-:W-:Y:S02]  /*15120*/  FMUL R3, R231, R2.reuse ;  /* 0x00000002e7037220 */ /* 0x084fe40000400000 */
[----:B------:R2:W-:Y:S01]  /*15130*/  @P4 STG.E desc[UR36][R4.64+0x140], R13 ;  /* 0x0001400d04004986 */ /* 0x0005e2000c101924 */
[----:B------:R-:W-:Y:S01]  /*15140*/  ISETP.GT.AND P4, PT, R0, 0x58, P3 ;  /* 0x000000580000780c */ /* 0x000fe20001f84270 */
[-C--:B0-----:R-:W-:Y:S01]  /*15150*/  FMUL R9, R230, R2.reuse ;  /* 0x00000002e6097220 */ /* 0x081fe20000400000 */
[----:B------:R-:W-:Y:S01]  /*15160*/  F2FP.TF32.F32.PACK_B R3, R3 ;  /* 0x00000003ff03723e */ /* 0x000fe200024050ff */
[----:B-1----:R-:W-:-:S03]  /*15170*/  FMUL R11, R229, R2 ;  /* 0x00000002e50b7220 */ /* 0x002fc60000400000 */
[----:B------:R-:W-:Y:S01]  /*15180*/  F2FP.TF32.F32.PACK_B R9, R9 ;  /* 0x00000009ff09723e */ /* 0x000fe200024050ff */
[----:B------:R-:W-:Y:S01]  /*15190*/  @P5 STG.E desc[UR36][R4.64+0x144], R15 ;  /* 0x0001440f04005986 */ /* 0x000fe2000c101924 */
[----:B------:R-:W-:-:S03]  /*151a0*/  F2FP.TF32.F32.PACK_B R11, R11 ;  /* 0x0000000bff0b723e */ /* 0x000fc600024050ff */
[----:B------:R0:W-:Y:S01]  /*151b0*/  @P0 STG.E desc[UR36][R6.64+0x140], R3 ;  /* 0x0001400306000986 */ /* 0x0001e2000c101924 */
[C---:B------:R-:W-:Y:S02]  /*151c0*/  ISETP.GT.AND P5, PT, R0.reuse, 0x59, P3 ;  /* 0x000000590000780c */ /* 0x040fe40001fa4270 */
[C---:B------:R-:W-:Y:S01]  /*151d0*/  ISETP.GT.AND P0, PT, R0.reuse, 0x58, P2 ;  /* 0x000000580000780c */ /* 0x040fe20001704270 */
[----:B------:R1:W-:Y:S01]  /*151e0*/  @P1 STG.E desc[UR36][R6.64+0x144], R9 ;  /* 0x0001440906001986 */ /* 0x0003e2000c101924 */
[----:B------:R-:W-:Y:S01]  /*151f0*/  ISETP.GT.AND P1, PT, R0, 0x59, P2 ;  /* 0x000000590000780c */ /* 0x000fe20001724270 */
[-C--:B--2---:R-:W-:Y:S02]  /*15200*/  FMUL R13, R228, R2.reuse ;  /* 0x00000002e40d7220 */ /* 0x084fe40000400000 */
[----:B------:R2:W-:Y:S01]  /*15210*/  @P4 STG.E desc[UR36][R4.64+0x160], R11 ;  /* 0x0001600b04004986 */ /* 0x0005e2000c101924 */
[----:B------:R-:W-:Y:S01]  /*15220*/  ISETP.GT.AND P4, PT, R0, 0x60, P3 ;  /* 0x000000600000780c */ /* 0x000fe20001f84270 */
[-C--:B0-----:R-:W-:Y:S01]  /*15230*/  FMUL R3, R227, R2.reuse ;  /* 0x00000002e3037220 */ /* 0x081fe20000400000 */
[----:B------:R-:W-:Y:S01]  /*15240*/  F2FP.TF32.F32.PACK_B R13, R13 ;  /* 0x0000000dff0d723e */ /* 0x000fe200024050ff */
[----:B-1----:R-:W-:-:S03]  /*15250*/  FMUL R9, R226, R2 ;  /* 0x00000002e2097220 */ /* 0x002fc60000400000 */
[----:B------:R-:W-:Y:S01]  /*15260*/  F2FP.TF32.F32.PACK_B R3, R3 ;  /* 0x00000003ff03723e */ /* 0x000fe200024050ff */
[----:B------:R0:W-:Y:S01]  /*15270*/  @P5 STG.E desc[UR36][R4.64+0x164], R13 ;  /* 0x0001640d04005986 */ /* 0x0001e2000c101924 */
[----:B------:R-:W-:-:S03]  /*15280*/  F2FP.TF32.F32.PACK_B R9, R9 ;  /* 0x00000009ff09723e */ /* 0x000fc600024050ff */
[----:B------:R-:W-:Y:S01]  /*15290*/  @P0 STG.E desc[UR36][R6.64+0x160], R19 ;  /* 0x0001601306000986 */ /* 0x000fe2000c101924 */
[C---:B------:R-:W-:Y:S02]  /*152a0*/  ISETP.GT.AND P5, PT, R0.reuse, 0x61, P3 ;  /* 0x000000610000780c */ /* 0x040fe40001fa4270 */
[C---:B------:R-:W-:Y:S01]  /*152b0*/  ISETP.GT.AND P0, PT, R0.reuse, 0x60, P2 ;  /* 0x000000600000780c */ /* 0x040fe20001704270 */
[----:B------:R1:W-:Y:S01]  /*152c0*/  @P1 STG.E desc[UR36][R6.64+0x164], R3 ;  /* 0x0001640306001986 */ /* 0x0003e2000c101924 */
[C---:B------:R-:W-:Y:S01]  /*152d0*/  ISETP.GT.AND P1, PT, R0.reuse, 0x61, P2 ;  /* 0x000000610000780c */ /* 0x040fe20001724270 */
[-C--:B--2---:R-:W-:Y:S02]  /*152e0*/  FMUL R11, R225, R2.reuse ;  /* 0x00000002e10b7220 */ /* 0x084fe40000400000 */
[----:B------:R2:W-:Y:S01]  /*152f0*/  @P4 STG.E desc[UR36][R4.64+0x180], R9 ;  /* 0x0001800904004986 */ /* 0x0005e2000c101924 */
[----:B------:R-:W-:Y:S01]  /*15300*/  ISETP.GT.AND P4, PT, R0, 0x68, P3 ;  /* 0x000000680000780c */ /* 0x000fe20001f84270 */
[-C--:B------:R-:W-:Y:S01]  /*15310*/  FMUL R15, R224, R2.reuse ;  /* 0x00000002e00f7220 */ /* 0x080fe20000400000 */
[-C--:B0-----:R-:W-:Y:S01]  /*15320*/  FMUL R13, R223, R2.reuse ;  /* 0x00000002df0d7220 */ /* 0x081fe20000400000 */
[----:B------:R-:W-:Y:S01]  /*15330*/  F2FP.TF32.F32.PACK_B R11, R11 ;  /* 0x0000000bff0b723e */ /* 0x000fe200024050ff */
[----:B-1----:R-:W-:-:S02]  /*15340*/  FMUL R3, R222, R2 ;  /* 0x00000002de037220 */ /* 0x002fc40000400000 */
[----:B------:R-:W-:Y:S02]  /*15350*/  F2FP.TF32.F32.PACK_B R15, R15 ;  /* 0x0000000fff0f723e */ /* 0x000fe400024050ff */
[----:B------:R-:W-:Y:S02]  /*15360*/  F2FP.TF32.F32.PACK_B R13, R13 ;  /* 0x0000000dff0d723e */ /* 0x000fe400024050ff */
[----:B------:R-:W-:Y:S01]  /*15370*/  F2FP.TF32.F32.PACK_B R3, R3 ;  /* 0x00000003ff03723e */ /* 0x000fe200024050ff */
[----:B------:R0:W-:Y:S01]  /*15380*/  @P5 STG.E desc[UR36][R4.64+0x184], R11 ;  /* 0x0001840b04005986 */ /* 0x0001e2000c101924 */
[----:B------:R-:W-:-:S03]  /*15390*/  ISETP.GT.AND P5, PT, R0, 0x69, P3 ;  /* 0x000000690000780c */ /* 0x000fc60001fa4270 */
[----:B------:R-:W-:Y:S01]  /*153a0*/  @P0 STG.E desc[UR36][R6.64+0x180], R15 ;  /* 0x0001800f06000986 */ /* 0x000fe2000c101924 */
[C---:B------:R-:W-:Y:S01]  /*153b0*/  ISETP.GT.AND P0, PT, R0.reuse, 0x68, P2 ;  /* 0x000000680000780c */ /* 0x040fe20001704270 */
[-C--:B--2---:R-:W-:Y:S02]  /*153c0*/  FMUL R9, R221, R2.reuse ;  /* 0x00000002dd097220 */ /* 0x084fe40000400000 */
[----:B------:R1:W-:Y:S01]  /*153d0*/  @P1 STG.E desc[UR36][R6.64+0x184], R13 ;  /* 0x0001840d06001986 */ /* 0x0003e2000c101924 */
[----:B------:R-:W-:Y:S01]  /*153e0*/  ISETP.GT.AND P1, PT, R0, 0x69, P2 ;  /* 0x000000690000780c */ /* 0x000fe20001724270 */
[-C--:B------:R-:W-:Y:S02]  /*153f0*/  FMUL R19, R220, R2.reuse ;  /* 0x00000002dc137220 */ /* 0x080fe40000400000 */
[----:B------:R2:W-:Y:S01]  /*15400*/  @P4 STG.E desc[UR36][R4.64+0x1a0], R3 ;  /* 0x0001a00304004986 */ /* 0x0005e2000c101924 */
[----:B------:R-:W-:Y:S01]  /*15410*/  ISETP.GT.AND P4, PT, R0, 0x70, P3 ;  /* 0x000000700000780c */ /* 0x000fe20001f84270 */
[----:B0-----:R-:W-:Y:S01]  /*15420*/  FMUL R11, R219, R2 ;  /* 0x00000002db0b7220 */ /* 0x001fe20000400000 */
[----:B------:R-:W-:-:S02]  /*15430*/  F2FP.TF32.F32.PACK_B R9, R9 ;  /* 0x00000009ff09723e */ /* 0x000fc400024050ff */
[----:B------:R-:W-:Y:S01]  /*15440*/  F2FP.TF32.F32.PACK_B R19, R19 ;  /* 0x00000013ff13723e */ /* 0x000fe200024050ff */
[-C--:B-1----:R-:W-:Y:S01]  /*15450*/  FMUL R13, R218, R2.reuse ;  /* 0x00000002da0d7220 */ /* 0x082fe20000400000 */
[----:B------:R-:W-:Y:S01]  /*15460*/  F2FP.TF32.F32.PACK_B R11, R11 ;  /* 0x0000000bff0b723e */ /* 0x000fe200024050ff */
[----:B------:R0:W-:Y:S03]  /*15470*/  @P5 STG.E desc[UR36][R4.64+0x1a4], R9 ;  /* 0x0001a40904005986 */ /* 0x0001e6000c101924 */
[----:B------:R-:W-:Y:S01]  /*15480*/  F2FP.TF32.F32.PACK_B R13, R13 ;  /* 0x0000000dff0d723e */ /* 0x000fe200024050ff */
[----:B------:R-:W-:Y:S01]  /*15490*/  @P0 STG.E desc[UR36][R6.64+0x1a0], R19 ;  /* 0x0001a01306000986 */ /* 0x000fe2000c101924 */
[C---:B------:R-:W-:Y:S02]  /*154a0*/  ISETP.GT.AND P5, PT, R0.reuse, 0x71, P3 ;  /* 0x000000710000780c */ /* 0x040fe40001fa4270 */
[C---:B------:R-:W-:Y:S01]  /*154b0*/  ISETP.GT.AND P0, PT, R0.reuse, 0x70, P2 ;  /* 0x000000700000780c */ /* 0x040fe20001704270 */
[----:B------:R1:W-:Y:S01]  /*154c0*/  @P1 STG.E desc[UR36][R6.64+0x1a4], R11 ;  /* 0x0001a40b06001986 */ /* 0x0003e2000c101924 */
[----:B------:R-:W-:Y:S01]  /*154d0*/  ISETP.GT.AND P1, PT, R0, 0x71, P2 ;  /* 0x000000710000780c */ /* 0x000fe20001724270 */
[----:B--2---:R-:W-:-:S02]  /*154e0*/  FMUL R3, R217, R2 ;  /* 0x00000002d9037220 */ /* 0x004fc40000400000 */
[----:B------:R2:W-:Y:S01]  /*154f0*/  @P4 STG.E desc[UR36][R4.64+0x1c0], R13 ;  /* 0x0001c00d04004986 */ /* 0x0005e2000c101924 */
[----:B------:R-:W-:Y:S01]  /*15500*/  ISETP.GT.AND P4, PT, R0, 0x78, P3 ;  /* 0x000000780000780c */ /* 0x000fe20001f84270 */
[-C--:B------:R-:W-:Y:S01]  /*15510*/  FMUL R15, R216, R2.reuse ;  /* 0x00000002d80f7220 */ /* 0x080fe20000400000 */
[-C--:B0-----:R-:W-:Y:S01]  /*15520*/  FMUL R9, R215, R2.reuse ;  /* 0x00000002d7097220 */ /* 0x081fe20000400000 */
[----:B------:R-:W-:Y:S01]  /*15530*/  F2FP.TF32.F32.PACK_B R3, R3 ;  /* 0x00000003ff03723e */ /* 0x000fe200024050ff */
[----:B-1----:R-:W-:Y:S02]  /*15540*/  FMUL R11, R214, R2 ;  /* 0x00000002d60b7220 */ /* 0x002fe40000400000 */
        /* <DEDUP_REMOVED lines=219> */
[C---:B------:R-:W-:Y:S01]  /*16300*/  ISETP.GT.AND P4, PT, R0.reuse, 0xe8, P3 ;  /* 0x000000e80000780c */ /* 0x040fe20001f84270 */
[-C--:B------:R-:W-:Y:S01]  /*16310*/  FMUL R15, R159, R2.reuse ;  /* 0x000000029f0f7220 */ /* 0x080fe20000400000 */
[----:B------:R-:W-:Y:S01]  /*16320*/  ISETP.GT.AND P6, PT, R0, 0xe9, P3 ;  /* 0x000000e90000780c */ /* 0x000fe20001fc4270 */
[-C--:B0-----:R-:W-:Y:S01]  /*16330*/  FMUL R13, R157, R2.reuse ;  /* 0x000000029d0d7220 */ /* 0x081fe20000400000 */
[----:B------:R-:W-:Y:S01]  /*16340*/  F2FP.TF32.F32.PACK_B R11, R11 ;  /* 0x0000000bff0b723e */ /* 0x000fe200024050ff */
[-C--:B-1----:R-:W-:Y:S01]  /*16350*/  FMUL R3, R156, R2.reuse ;  /* 0x000000029c037220 */ /* 0x082fe20000400000 */
[----:B------:R-:W-:Y:S01]  /*16360*/  F2FP.TF32.F32.PACK_B R15, R15 ;  /* 0x0000000fff0f723e */ /* 0x000fe200024050ff */
[----:B--2---:R-:W-:Y:S01]  /*16370*/  FMUL R9, R155, R2 ;  /* 0x000000029b097220 */ /* 0x004fe20000400000 */
[----:B------:R-:W-:Y:S02]  /*16380*/  F2FP.TF32.F32.PACK_B R13, R13 ;  /* 0x0000000dff0d723e */ /* 0x000fe400024050ff */
[----:B------:R-:W-:Y:S01]  /*16390*/  F2FP.TF32.F32.PACK_B R3, R3 ;  /* 0x00000003ff03723e */ /* 0x000fe200024050ff */
[----:B------:R0:W-:Y:S01]  /*163a0*/  @P5 STG.E desc[UR36][R4.64+0x384], R11 ;  /* 0x0003840b04005986 */ /* 0x0001e2000c101924 */
[----:B------:R-:W-:-:S03]  /*163b0*/  F2FP.TF32.F32.PACK_B R9, R9 ;  /* 0x00000009ff09723e */ /* 0x000fc600024050ff */
[----:B------:R-:W-:Y:S01]  /*163c0*/  @P0 STG.E desc[UR36][R6.64+0x380], R15 ;  /* 0x0003800f06000986 */ /* 0x000fe2000c101924 */
[----:B------:R-:W-:-:S03]  /*163d0*/  ISETP.GT.AND P0, PT, R0, 0xe8, P2 ;  /* 0x000000e80000780c */ /* 0x000fc60001704270 */
[----:B------:R1:W-:Y:S01]  /*163e0*/  @P1 STG.E desc[UR36][R6.64+0x384], R13 ;  /* 0x0003840d06001986 */ /* 0x0003e2000c101924 */
[----:B------:R-:W-:-:S03]  /*163f0*/  ISETP.GT.AND P5, PT, R0, 0xe9, P2 ;  /* 0x000000e90000780c */ /* 0x000fc600017a4270 */
[----:B------:R2:W-:Y:S01]  /*16400*/  @P4 STG.E desc[UR36][R4.64+0x3a0], R3 ;  /* 0x0003a00304004986 */ /* 0x0005e2000c101924 */
[-C--:B------:R-:W-:Y:S01]  /*16410*/  FMUL R19, R154, R2.reuse ;  /* 0x000000029a137220 */ /* 0x080fe20000400000 */
[C---:B------:R-:W-:Y:S02]  /*16420*/  ISETP.GT.AND P4, PT, R0.reuse, 0xf1, P3 ;  /* 0x000000f10000780c */ /* 0x040fe40001f84270 */
[----:B------:R3:W-:Y:S01]  /*16430*/  @P6 STG.E desc[UR36][R4.64+0x3a4], R9 ;  /* 0x0003a40904006986 */ /* 0x0007e2000c101924 */
[----:B------:R-:W-:Y:S01]  /*16440*/  ISETP.GT.AND P6, PT, R0, 0xf0, P3 ;  /* 0x000000f00000780c */ /* 0x000fe20001fc4270 */
[-C--:B0-----:R-:W-:Y:S01]  /*16450*/  FMUL R11, R153, R2.reuse ;  /* 0x00000002990b7220 */ /* 0x081fe20000400000 */
[-C--:B-1----:R-:W-:Y:S01]  /*16460*/  FMUL R13, R152, R2.reuse ;  /* 0x00000002980d7220 */ /* 0x082fe20000400000 */
[----:B------:R-:W-:Y:S01]  /*16470*/  F2FP.TF32.F32.PACK_B R19, R19 ;  /* 0x00000013ff13723e */ /* 0x000fe200024050ff */
[----:B--2---:R-:W-:Y:S02]  /*16480*/  FMUL R3, R23, R2 ;  /* 0x0000000217037220 */ /* 0x004fe40000400000 */
[----:B------:R-:W-:-:S02]  /*16490*/  F2FP.TF32.F32.PACK_B R11, R11 ;  /* 0x0000000bff0b723e */ /* 0x000fc400024050ff */
[----:B------:R-:W-:Y:S02]  /*164a0*/  F2FP.TF32.F32.PACK_B R13, R13 ;  /* 0x0000000dff0d723e */ /* 0x000fe400024050ff */
[----:B------:R-:W-:Y:S01]  /*164b0*/  F2FP.TF32.F32.PACK_B R3, R3 ;  /* 0x00000003ff03723e */ /* 0x000fe200024050ff */
[----:B------:R0:W-:Y:S04]  /*164c0*/  @P0 STG.E desc[UR36][R6.64+0x3a0], R19 ;  /* 0x0003a01306000986 */ /* 0x0001e8000c101924 */
[----:B------:R1:W-:Y:S04]  /*164d0*/  @P5 STG.E desc[UR36][R6.64+0x3a4], R11 ;  /* 0x0003a40b06005986 */ /* 0x0003e8000c101924 */
[----:B------:R-:W-:Y:S01]  /*164e0*/  @P6 STG.E desc[UR36][R4.64+0x3c0], R13 ;  /* 0x0003c00d04006986 */ /* 0x000fe2000c101924 */
[----:B------:R-:W-:-:S03]  /*164f0*/  ISETP.GT.AND P6, PT, R0, 0xf0, P2 ;  /* 0x000000f00000780c */ /* 0x000fc600017c4270 */
[----:B------:R2:W-:Y:S01]  /*16500*/  @P4 STG.E desc[UR36][R4.64+0x3c4], R3 ;  /* 0x0003c40304004986 */ /* 0x0005e2000c101924 */
[C---:B------:R-:W-:Y:S02]  /*16510*/  ISETP.GT.AND P4, PT, R0.reuse, 0xf8, P3 ;  /* 0x000000f80000780c */ /* 0x040fe40001f84270 */
[C---:B------:R-:W-:Y:S02]  /*16520*/  ISETP.GT.AND P3, PT, R0.reuse, 0xf9, P3 ;  /* 0x000000f90000780c */ /* 0x040fe40001f64270 */
[----:B------:R-:W-:Y:S01]  /*16530*/  ISETP.GT.AND P5, PT, R0, 0xf1, P2 ;  /* 0x000000f10000780c */ /* 0x000fe200017a4270 */
[-C--:B---3--:R-:W-:Y:S01]  /*16540*/  FMUL R9, R22, R2.reuse ;  /* 0x0000000216097220 */ /* 0x088fe20000400000 */
[-C--:B------:R-:W-:Y:S01]  /*16550*/  FMUL R15, R21, R2.reuse ;  /* 0x00000002150f7220 */ /* 0x080fe20000400000 */
[-C--:B0-----:R-:W-:Y:S01]  /*16560*/  FMUL R19, R20, R2.reuse ;  /* 0x0000000214137220 */ /* 0x081fe20000400000 */
[----:B------:R-:W-:Y:S01]  /*16570*/  FMUL R21, R18, R2 ;  /* 0x0000000212157220 */ /* 0x000fe20000400000 */
[----:B------:R-:W-:Y:S01]  /*16580*/  USHF.L.U32 UR12, UR8, 0x9, URZ ;  /* 0x00000009080c7899 */ /* 0x000fe2000800063f */
[----:B------:R-:W-:-:S02]  /*16590*/  F2FP.TF32.F32.PACK_B R9, R9 ;  /* 0x00000009ff09723e */ /* 0x000fc400024050ff */
[----:B------:R-:W-:Y:S01]  /*165a0*/  F2FP.TF32.F32.PACK_B R15, R15 ;  /* 0x0000000fff0f723e */ /* 0x000fe200024050ff */
[----:B------:R-:W-:Y:S01]  /*165b0*/  USHF.L.U64.HI UR11, UR8, 0x9, UR9 ;  /* 0x00000009080b7899 */ /* 0x000fe20008010209 */
[----:B------:R-:W-:Y:S01]  /*165c0*/  F2FP.TF32.F32.PACK_B R19, R19 ;  /* 0x00000013ff13723e */ /* 0x000fe200024050ff */
[----:B------:R-:W-:Y:S01]  /*165d0*/  @P3 IMAD.MOV.U32 R10, RZ, RZ, R4 ;  /* 0x000000ffff0a3224 */ /* 0x000fe200078e0004 */
[----:B------:R-:W-:Y:S01]  /*165e0*/  F2FP.TF32.F32.PACK_B R21, R21 ;  /* 0x00000015ff15723e */ /* 0x000fe200024050ff */
[----:B-1----:R-:W-:Y:S01]  /*165f0*/  @P3 IMAD.MOV.U32 R11, RZ, RZ, R5 ;  /* 0x000000ffff0b3224 */ /* 0x002fe200078e0005 */
[----:B------:R0:W-:Y:S01]  /*16600*/  @P6 STG.E desc[UR36][R6.64+0x3c0], R9 ;  /* 0x0003c00906006986 */ /* 0x0001e2000c101924 */
[----:B--2---:R-:W-:-:S03]  /*16610*/  IMAD.U32 R3, RZ, RZ, UR12 ;  /* 0x0000000cff037e24 */ /* 0x004fc6000f8e00ff */
[----:B------:R-:W-:Y:S01]  /*16620*/  @P5 STG.E desc[UR36][R6.64+0x3c4], R15 ;  /* 0x0003c40f06005986 */ /* 0x000fe2000c101924 */
[----:B------:R-:W-:-:S03]  /*16630*/  ISETP.GT.AND P1, PT, R158, 0x80, PT ;  /* 0x000000809e00780c */ /* 0x000fc60003f24270 */
[----:B------:R1:W-:Y:S01]  /*16640*/  @P4 STG.E desc[UR36][R4.64+0x3e0], R19 ;  /* 0x0003e01304004986 */ /* 0x0003e2000c101924 */
[C---:B------:R-:W-:Y:S02]  /*16650*/  ISETP.GT.AND P4, PT, R0.reuse, 0xf8, P2 ;  /* 0x000000f80000780c */ /* 0x040fe40001784270 */
[----:B------:R-:W-:Y:S01]  /*16660*/  ISETP.GT.AND P2, PT, R0, 0xf9, P2 ;  /* 0x000000f90000780c */ /* 0x000fe20001744270 */
[----:B------:R2:W-:Y:S01]  /*16670*/  @P3 STG.E desc[UR36][R10.64+0x3e4], R21 ;  /* 0x0003e4150a003986 */ /* 0x0005e2000c101924 */
[----:B0-----:R-:W-:Y:S01]  /*16680*/  IMAD.U32 R9, RZ, RZ, UR11 ;  /* 0x0000000bff097e24 */ /* 0x001fe2000f8e00ff */
[----:B------:R-:W-:Y:S01]  /*16690*/  IADD3 R8, P3, P6, R4, UR5, R3 ;  /* 0x0000000504087c10 */ /* 0x000fe2000fe7e003 */
[-C--:B------:R-:W-:Y:S01]  /*166a0*/  FMUL R23, R14, R2.reuse ;  /* 0x000000020e177220 */ /* 0x080fe20000400000 */
[-C--:B------:R-:W-:Y:S01]  /*166b0*/  FMUL R13, R12, R2.reuse ;  /* 0x000000020c0d7220 */ /* 0x080fe20000400000 */
[----:B------:R-:W-:Y:S02]  /*166c0*/  ISETP.GT.AND P5, PT, R0, RZ, P1 ;  /* 0x000000ff0000720c */ /* 0x000fe40000fa4270 */
[----:B------:R-:W-:Y:S01]  /*166d0*/  IADD3.X R9, R5, UR4, R9, P3, P6 ;  /* 0x0000000405097c10 */ /* 0x000fe20009fec409 */
[----:B------:R-:W-:Y:S01]  /*166e0*/  FMUL R3, R24, R2 ;  /* 0x0000000218037220 */ /* 0x000fe20000400000 */
[----:B------:R-:W-:-:S02]  /*166f0*/  ISETP.GT.AND P3, PT, R0, 0x1, P1 ;  /* 0x000000010000780c */ /* 0x000fc40000f64270 */
[----:B------:R-:W-:Y:S01]  /*16700*/  F2FP.TF32.F32.PACK_B R23, R23 ;  /* 0x00000017ff17723e */ /* 0x000fe200024050ff */
[----:B------:R-:W-:Y:S01]  /*16710*/  FMUL R25, R25, R2 ;  /* 0x0000000219197220 */ /* 0x000fe20000400000 */
[----:B-1----:R-:W-:Y:S02]  /*16720*/  IADD3 R4, P6, R4, UR12, RZ ;  /* 0x0000000c04047c10 */ /* 0x002fe4000ffde0ff */
[----:B------:R-:W-:Y:S02]  /*16730*/  F2FP.TF32.F32.PACK_B R13, R13 ;  /* 0x0000000dff0d723e */ /* 0x000fe400024050ff */
[----:B------:R-:W-:Y:S01]  /*16740*/  ISETP.GT.AND P0, PT, R158, 0x88, PT ;  /* 0x000000889e00780c */ /* 0x000fe20003f04270 */
[----:B------:R-:W-:Y:S01]  /*16750*/  @P4 STG.E desc[UR36][R6.64+0x3e0], R23 ;  /* 0x0003e01706004986 */ /* 0x000fe2000c101924 */
[----:B------:R-:W-:Y:S02]  /*16760*/  IADD3.X R5, R5, UR11, RZ, P6, !PT ;  /* 0x0000000b05057c10 */ /* 0x000fe4000b7fe4ff */
[----:B------:R-:W-:Y:S01]  /*16770*/  F2FP.TF32.F32.PACK_B R3, R3 ;  /* 0x00000003ff03723e */ /* 0x000fe200024050ff */
[----:B------:R-:W-:Y:S01]  /*16780*/  @P2 STG.E desc[UR36][R6.64+0x3e4], R13 ;  /* 0x0003e40d06002986 */ /* 0x000fe2000c101924 */
[----:B------:R-:W-:-:S02]  /*16790*/  F2FP.TF32.F32.PACK_B R25, R25 ;  /* 0x00000019ff19723e */ /* 0x000fc400024050ff */
[----:B------:R-:W-:Y:S01]  /*167a0*/  ISETP.GT.AND P2, PT, R0, RZ, P0 ;  /* 0x000000ff0000720c */ /* 0x000fe20000744270 */
[----:B------:R0:W-:Y:S01]  /*167b0*/  @P5 STG.E desc[UR36][R4.64], R3 ;  /* 0x0000000304005986 */ /* 0x0001e2000c101924 */
[-C--:B------:R-:W-:Y:S01]  /*167c0*/  FMUL R15, R26, R2.reuse ;  /* 0x000000021a0f7220 */ /* 0x080fe20000400000 */
[----:B------:R-:W-:Y:S02]  /*167d0*/  ISETP.GT.AND P4, PT, R0, 0x1, P0 ;  /* 0x000000010000780c */ /* 0x000fe40000784270 */
[----:B--2---:R-:W-:Y:S01]  /*167e0*/  IADD3 R10, P5, R4, UR5, RZ ;  /* 0x00000005040a7c10 */ /* 0x004fe2000ffbe0ff */
[----:B------:R-:W-:Y:S01]  /*167f0*/  @P3 STG.E desc[UR36][R4.64+0x4], R25 ;  /* 0x0000041904003986 */ /* 0x000fe2000c101924 */
[----:B------:R-:W-:Y:S01]  /*16800*/  ISETP.GT.AND P3, PT, R0, 0x8, P1 ;  /* 0x000000080000780c */ /* 0x000fe20000f64270 */
[-C--:B------:R-:W-:Y:S01]  /*16810*/  FMUL R27, R27, R2.reuse ;  /* 0x000000021b1b7220 */ /* 0x080fe20000400000 */
[----:B------:R-:W-:Y:S02]  /*16820*/  F2FP.TF32.F32.PACK_B R15, R15 ;  /* 0x0000000fff0f723e */ /* 0x000fe400024050ff */
[----:B------:R-:W-:Y:S01]  /*16830*/  IADD3.X R11, R5, UR4, RZ, P5, !PT ;  /* 0x00000004050b7c10 */ /* 0x000fe2000affe4ff */
[----:B0-----:R-:W-:Y:S01]  /*16840*/  FMUL R3, R28, R2 ;  /* 0x000000021c037220 */ /* 0x001fe20000400000 */
[----:B------:R-:W-:-:S02]  /*16850*/  F2FP.TF32.F32.PACK_B R27, R27 ;  /* 0x0000001bff1b723e */ /* 0x000fc400024050ff */
[C---:B------:R-:W-:Y:S01]  /*16860*/  ISETP.GT.AND P5, PT, R0.reuse, 0x9, P1 ;  /* 0x000000090000780c */ /* 0x040fe20000fa4270 */
[----:B------:R-:W-:Y:S01]  /*16870*/  @P2 STG.E desc[UR36][R10.64], R15 ;  /* 0x0000000f0a002986 */ /* 0x000fe2000c101924 */
[----:B------:R-:W-:Y:S02]  /*16880*/  F2FP.TF32.F32.PACK_B R3, R3 ;  /* 0x00000003ff03723e */ /* 0x000fe400024050ff */
[----:B------:R-:W-:Y:S01]  /*16890*/  ISETP.GT.AND P2, PT, R0, 0x8, P0 ;  /* 0x000000080000780c */ /* 0x000fe20000744270 */
[-C--:B------:R-:W-:Y:S01]  /*168a0*/  FMUL R29, R29, R2.reuse ;  /* 0x000000021d1d7220 */ /* 0x080fe20000400000 */
[----:B------:R0:W-:Y:S01]  /*168b0*/  @P4 STG.E desc[UR36][R10.64+0x4], R27 ;  /* 0x0000041b0a004986 */ /* 0x0001e2000c101924 */
[----:B------:R-:W-:Y:S01]  /*168c0*/  FMUL R13, R30, R2 ;  /* 0x000000021e0d7220 */ /* 0x000fe20000400000 */
[----:B------:R-:W-:Y:S02]  /*168d0*/  IADD3 R6, P4, R4, UR5, RZ ;  /* 0x0000000504067c10 */ /* 0x000fe4000ff9e0ff */
[----:B------:R1:W-:Y:S01]  /*168e0*/  @P3 STG.E desc[UR36][R4.64+0x20], R3 ;  /* 0x0000200304003986 */ /* 0x0003e2000c101924 */
[----:B------:R-:W-:-:S02]  /*168f0*/  ISETP.GT.AND P3, PT, R0, 0x9, P0 ;  /* 0x000000090000780c */ /* 0x000fc40000764270 */
[----:B------:R-:W-:Y:S01]  /*16900*/  F2FP.TF32.F32.PACK_B R29, R29 ;  /* 0x0000001dff1d723e */ /* 0x000fe200024050ff */
[----:B------:R-:W-:Y:S01]  /*16910*/  FMUL R31, R31, R2 ;  /* 0x000000021f1f7220 */ /* 0x000fe20000400000 */
[----:B------:R-:W-:Y:S02]  /*16920*/  F2FP.TF32.F32.PACK_B R13, R13 ;  /* 0x0000000dff0d723e */ /* 0x000fe400024050ff */
[----:B------:R-:W-:Y:S01]  /*16930*/  IADD3.X R7, R5, UR4, RZ, P4, !PT ;  /* 0x0000000405077c10 */ /* 0x000fe2000a7fe4ff */
[----:B------:R-:W-:Y:S01]  /*16940*/  @P5 STG.E desc[UR36][R4.64+0x24], R29 ;  /* 0x0000241d04005986 */ /* 0x000fe2000c101924 */
[----:B------:R-:W-:-:S03]  /*16950*/  F2FP.TF32.F32.PACK_B R31, R31 ;  /* 0x0000001fff1f723e */ /* 0x000fc600024050ff */
[----:B------:R2:W-:Y:S01]  /*16960*/  @P2 STG.E desc[UR36][R6.64+0x20], R13 ;  /* 0x0000200d06002986 */ /* 0x0005e2000c101924 */
[C---:B------:R-:W-:Y:S02]  /*16970*/  ISETP.GT.AND P2, PT, R0.reuse, 0x10, P0 ;  /* 0x000000100000780c */ /* 0x040fe40000744270 */
[C---:B------:R-:W-:Y:S01]  /*16980*/  ISETP.GT.AND P4, PT, R0.reuse, 0x10, P1 ;  /* 0x000000100000780c */ /* 0x040fe20000f84270 */
[----:B------:R-:W-:Y:S01]  /*16990*/  @P3 STG.E desc[UR36][R8.64+0x24], R31 ;  /* 0x0000241f08003986 */ /* 0x000fe2000c101924 */
[----:B------:R-:W-:Y:S01]  /*169a0*/  ISETP.GT.AND P5, PT, R0, 0x11, P1 ;  /* 0x000000110000780c */ /* 0x000fe20000fa4270 */
[-C--:B0-----:R-:W-:Y:S01]  /*169b0*/  FMUL R11, R32, R2.reuse ;  /* 0x00000002200b7220 */ /* 0x081fe20000400000 */
[----:B------:R-:W-:Y:S01]  /*169c0*/  ISETP.GT.AND P3, PT, R0, 0x11, P0 ;  /* 0x000000110000780c */ /* 0x000fe20000764270 */
[-C--:B------:R-:W-:Y:S01]  /*169d0*/  FMUL R33, R33, R2.reuse ;  /* 0x0000000221217220 */ /* 0x080fe20000400000 */
[----:B-1----:R-:W-:Y:S02]  /*169e0*/  FMUL R3, R34, R2 ;  /* 0x0000000222037220 */ /* 0x002fe40000400000 */
[----:B------:R-:W-:-:S02]  /*169f0*/  F2FP.TF32.F32.PACK_B R11, R11 ;  /* 0x0000000bff0b723e */ /* 0x000fc400024050ff */
[----:B------:R-:W-:Y:S01]  /*16a00*/  F2FP.TF32.F32.PACK_B R33, R33 ;  /* 0x00000021ff21723e */ /* 0x000fe200024050ff */
[----:B--2---:R-:W-:Y:S01]  /*16a10*/  @P2 IMAD.MOV.U32 R6, RZ, RZ, R8 ;  /* 0x000000ffff062224 */ /* 0x004fe200078e0008 */
[----:B------:R-:W-:Y:S01]  /*16a20*/  F2FP.TF32.F32.PACK_B R3, R3 ;  /* 0x00000003ff03723e */ /* 0x000fe200024050ff */
[----:B------:R-:W-:Y:S02]  /*16a30*/  @P2 IMAD.MOV.U32 R7, RZ, RZ, R9 ;  /* 0x000000ffff072224 */ /* 0x000fe400078e0009 */
[----:B------:R-:W-:Y:S01]  /*16a40*/  FMUL R35, R35, R2 ;  /* 0x0000000223237220 */ /* 0x000fe20000400000 */
[----:B------:R-:W-:Y:S04]  /*16a50*/  @P4 STG.E desc[UR36][R4.64+0x40], R11 ;  /* 0x0000400b04004986 */ /* 0x000fe8000c101924 */
[----:B------:R-:W-:Y:S01]  /*16a60*/  @P5 STG.E desc[UR36][R4.64+0x44], R33 ;  /* 0x0000442104005986 */ /* 0x000fe2000c101924 */
[----:B------:R-:W-:-:S03]  /*16a70*/  F2FP.TF32.F32.PACK_B R35, R35 ;  /* 0x00000023ff23723e */ /* 0x000fc600024050ff */
[----:B------:R0:W-:Y:S01]  /*16a80*/  @P2 STG.E desc[UR36][R6.64+0x40], R3 ;  /* 0x0000400306002986 */ /* 0x0001e2000c101924 */
[C---:B------:R-:W-:Y:S02]  /*16a90*/  ISETP.GT.AND P2, PT, R0.reuse, 0x18, P0 ;  /* 0x000000180000780c */ /* 0x040fe40000744270 */
[C---:B------:R-:W-:Y:S02]  /*16aa0*/  ISETP.GT.AND P4, PT, R0.reuse, 0x18, P1 ;  /* 0x000000180000780c */ /* 0x040fe40000f84270 */
[----:B------:R-:W-:Y:S02]  /*16ab0*/  ISETP.GT.AND P5, PT, R0, 0x19, P1 ;  /* 0x000000190000780c */ /* 0x000fe40000fa4270 */
[----:B0-----:R-:W-:Y:S01]  /*16ac0*/  @P3 MOV R6, R8 ;  /* 0x0000000800063202 */ /* 0x001fe20000000f00 */
[----:B------:R-:W-:Y:S02]  /*16ad0*/  @P3 IMAD.MOV.U32 R7, RZ, RZ, R9 ;  /* 0x000000ffff073224 */ /* 0x000fe400078e0009 */
[-C--:B------:R-:W-:Y:S01]  /*16ae0*/  FMUL R13, R36, R2.reuse ;  /* 0x00000002240d7220 */ /* 0x080fe20000400000 */
[----:B------:R-:W-:-:S02]  /*16af0*/  FMUL R37, R37, R2 ;  /* 0x0000000225257220 */ /* 0x000fc40000400000 */
[----:B------:R0:W-:Y:S01]  /*16b00*/  @P3 STG.E desc[UR36][R6.64+0x44], R35 ;  /* 0x0000442306003986 */ /* 0x0001e2000c101924 */
[----:B------:R-:W-:Y:S01]  /*16b10*/  ISETP.GT.AND P3, PT, R0, 0x19, P0 ;  /* 0x000000190000780c */ /* 0x000fe20000764270 */
[-C--:B------:R-:W-:Y:S01]  /*16b20*/  FMUL R11, R38, R2.reuse ;  /* 0x00000002260b7220 */ /* 0x080fe20000400000 */
[----:B------:R-:W-:Y:S02]  /*16b30*/  F2FP.TF32.F32.PACK_B R13, R13 ;  /* 0x0000000dff0d723e */ /* 0x000fe400024050ff */
[----:B------:R-:W-:Y:S01]  /*16b40*/  F2FP.TF32.F32.PACK_B R37, R37 ;  /* 0x00000025ff25723e */ /* 0x000fe200024050ff */
[----:B------:R-:W-:Y:S01]  /*16b50*/  FMUL R39, R39, R2 ;  /* 0x0000000227277220 */ /* 0x000fe20000400000 */
[----:B------:R-:W-:Y:S01]  /*16b60*/  F2FP.TF32.F32.PACK_B R11, R11 ;  /* 0x0000000bff0b723e */ /* 0x000fe200024050ff */
[----:B------:R-:W-:Y:S01]  /*16b70*/  @P4 STG.E desc[UR36][R4.64+0x60], R13 ;  /* 0x0000600d04004986 */ /* 0x000fe2000c101924 */
[----:B0-----:R-:W-:Y:S02]  /*16b80*/  @P2 IMAD.MOV.U32 R6, RZ, RZ, R8 ;  /* 0x000000ffff062224 */ /* 0x001fe400078e0008 */
[----:B------:R-:W-:Y:S01]  /*16b90*/  @P2 IMAD.MOV.U32 R7, RZ, RZ, R9 ;  /* 0x000000ffff072224 */ /* 0x000fe200078e0009 */
[----:B------:R-:W-:Y:S01]  /*16ba0*/  @P5 STG.E desc[UR36][R4.64+0x64], R37 ;  /* 0x0000642504005986 */ /* 0x000fe2000c101924 */
[----:B------:R-:W-:-:S03]  /*16bb0*/  F2FP.TF32.F32.PACK_B R39, R39 ;  /* 0x00000027ff27723e */ /* 0x000fc600024050ff */
[----:B------:R0:W-:Y:S01]  /*16bc0*/  @P2 STG.E desc[UR36][R6.64+0x60], R11 ;  /* 0x0000600b06002986 */ /* 0x0001e2000c101924 */
[C---:B------:R-:W-:Y:S02]  /*16bd0*/  ISETP.GT.AND P2, PT, R0.reuse, 0x20, P0 ;  /* 0x000000200000780c */ /* 0x040fe40000744270 */
[C---:B------:R-:W-:Y:S02]  /*16be0*/  ISETP.GT.AND P4, PT, R0.reuse, 0x20, P1 ;  /* 0x000000200000780c */ /* 0x040fe40000f84270 */
[----:B------:R-:W-:Y:S01]  /*16bf0*/  ISETP.GT.AND P5, PT, R0, 0x21, P1 ;  /* 0x000000210000780c */ /* 0x000fe20000fa4270 */
[----:B0-----:R-:W-:Y:S02]  /*16c00*/  @P3 IMAD.MOV.U32 R6, RZ, RZ, R8 ;  /* 0x000000ffff063224 */ /* 0x001fe400078e0008 */
        /* <DEDUP_REMOVED lines=31> */
[----:B0-----:R-:W-:Y:S01]  /*16e00*/  @P2 IMAD.MOV.U32 R6, RZ, RZ, R8 ;  /* 0x000000ffff062224 */ /* 0x001fe200078e0008 */
[----:B------:R-:W-:-:S02]  /*16e10*/  @P2 MOV R7, R9 ;  /* 0x0000000900072202 */ /* 0x000fc40000000f00 */
        /* <DEDUP_REMOVED lines=58> */
[----:B0-----:R-:W-:Y:S01]  /*171c0*/  @P2 MOV R6, R8 ;  /* 0x0000000800062202 */ /* 0x001fe20000000f00 */
[----:B------:R-:W-:-:S02]  /*171d0*/  @P2 IMAD.MOV.U32 R7, RZ, RZ, R9 ;  /* 0x000000ffff072224 */ /* 0x000fc400078e0009 */
        /* <DEDUP_REMOVED lines=46> */
[----:B0-----:R-:W-:Y:S01]  /*174c0*/  @P3 IMAD.MOV.U32 R6, RZ, RZ, R8 ;  /* 0x000000ffff063224 */ /* 0x001fe200078e0008 */
[----:B------:R-:W-:Y:S01]  /*174d0*/  @P3 MOV R7, R9 ;  /* 0x0000000900073202 */ /* 0x000fe20000000f00 */
[-C--:B------:R-:W-:Y:S01]  /*174e0*/  FMUL R11, R68, R2.reuse ;  /* 0x00000002440b7220 */ /* 0x080fe20000400000 */
[----:B------:R-:W-:-:S03]  /*174f0*/  FMUL R69, R69, R2 ;  /* 0x0000000245457220 */ /* 0x000fc60000400000 */
        /* <DEDUP_REMOVED lines=256> */
[-C--:B------:R-:W-:Y:S01]  /*18500*/  FMUL R13, R120, R2.reuse ;  /* 0x00000002780d7220 */ /* 0x080fe20000400000 */
[----:B0-----:R-:W-:Y:S02]  /*18510*/  @P3 IMAD.MOV.U32 R6, RZ, RZ, R8 ;  /* 0x000000ffff063224 */ /* 0x001fe400078e0008 */
[----:B------:R-:W-:Y:S02]  /*18520*/  @P3 IMAD.MOV.U32 R7, RZ, RZ, R9 ;  /* 0x000000ffff073224 */ /* 0x000fe400078e0009 */
[-C--:B------:R-:W-:Y:S01]  /*18530*/  FMUL R121, R121, R2.reuse ;  /* 0x0000000279797220 */ /* 0x080fe20000400000 */
[----:B------:R-:W-:-:S02]  /*18540*/  FMUL R11, R122, R2 ;  /* 0x000000027a0b7220 */ /* 0x000fc40000400000 */
[----:B------:R0:W-:Y:S01]  /*18550*/  @P3 STG.E desc[UR36][R6.64+0x2e4], R119 ;  /* 0x0002e47706003986 */ /* 0x0001e2000c101924 */
[C---:B------:R-:W-:Y:S02]  /*18560*/  ISETP.GT.AND P3, PT, R0.reuse, 0xc1, P0 ;  /* 0x000000c10000780c */ /* 0x040fe40000764270 */
[----:B------:R-:W-:Y:S02]  /*18570*/  F2FP.TF32.F32.PACK_B R13, R13 ;  /* 0x0000000dff0d723e */ /* 0x000fe400024050ff */
[----:B------:R-:W-:Y:S01]  /*18580*/  F2FP.TF32.F32.PACK_B R121, R121 ;  /* 0x00000079ff79723e */ /* 0x000fe200024050ff */
[-C--:B------:R-:W-:Y:S01]  /*18590*/  FMUL R123, R123, R2.reuse ;  /* 0x000000027b7b7220 */ /* 0x080fe20000400000 */
[----:B------:R-:W-:Y:S01]  /*185a0*/  F2FP.TF32.F32.PACK_B R11, R11 ;  /* 0x0000000bff0b723e */ /* 0x000fe200024050ff */
[----:B------:R-:W-:Y:S01]  /*185b0*/  @P4 STG.E desc[UR36][R4.64+0x300], R13 ;  /* 0x0003000d04004986 */ /* 0x000fe2000c101924 */
[----:B0-----:R-:W-:Y:S02]  /*185c0*/  @P2 IMAD.MOV.U32 R6, RZ, RZ, R8 ;  /* 0x000000ffff062224 */ /* 0x001fe400078e0008 */
[----:B------:R-:W-:Y:S01]  /*185d0*/  @P2 IMAD.MOV.U32 R7, RZ, RZ, R9 ;  /* 0x000000ffff072224 */ /* 0x000fe200078e0009 */
[----:B------:R-:W-:Y:S01]  /*185e0*/  @P5 STG.E desc[UR36][R4.64+0x304], R121 ;  /* 0x0003047904005986 */ /* 0x000fe2000c101924 */
[----:B------:R-:W-:Y:S01]  /*185f0*/  ISETP.GT.AND P4, PT, R0, 0xc8, P1 ;  /* 0x000000c80000780c */ /* 0x000fe20000f84270 */
[----:B------:R-:W-:Y:S01]  /*18600*/  FMUL R3, R124, R2 ;  /* 0x000000027c037220 */ /* 0x000fe20000400000 */
[----:B------:R-:W-:Y:S01]  /*18610*/  F2FP.TF32.F32.PACK_B R123, R123 ;  /* 0x0000007bff7b723e */ /* 0x000fe200024050ff */
[----:B------:R0:W-:Y:S01]  /*18620*/  @P2 STG.E desc[UR36][R6.64+0x300], R11 ;  /* 0x0003000b06002986 */ /* 0x0001e2000c101924 */
[----:B------:R-:W-:-:S02]  /*18630*/  ISETP.GT.AND P2, PT, R0, 0xc8, P0 ;  /* 0x000000c80000780c */ /* 0x000fc40000744270 */
[----:B------:R-:W-:Y:S01]  /*18640*/  ISETP.GT.AND P5, PT, R0, 0xc9, P1 ;  /* 0x000000c90000780c */ /* 0x000fe20000fa4270 */
[----:B------:R-:W-:Y:S01]  /*18650*/  FMUL R125, R125, R2 ;  /* 0x000000027d7d7220 */ /* 0x000fe20000400000 */
[----:B------:R-:W-:Y:S02]  /*18660*/  F2FP.TF32.F32.PACK_B R3, R3 ;  /* 0x00000003ff03723e */ /* 0x000fe400024050ff */
[----:B0-----:R-:W-:Y:S01]  /*18670*/  @P3 MOV R6, R8 ;  /* 0x0000000800063202 */ /* 0x001fe20000000f00 */
[----:B------:R-:W-:Y:S02]  /*18680*/  @P3 IMAD.MOV.U32 R7, RZ, RZ, R9 ;  /* 0x000000ffff073224 */ /* 0x000fe400078e0009 */
[----:B------:R-:W-:-:S03]  /*18690*/  FMUL R13, R126, R2 ;  /* 0x000000027e0d7220 */ /* 0x000fc60000400000 */
[----:B------:R0:W-:Y:S01]  /*186a0*/  @P3 STG.E desc[UR36][R6.64+0x304], R123 ;  /* 0x0003047b06003986 */ /* 0x0001e2000c101924 */
[C---:B------:R-:W-:Y:S02]  /*186b0*/  ISETP.GT.AND P3, PT, R0.reuse, 0xc9, P0 ;  /* 0x000000c90000780c */ /* 0x040fe40000764270 */
[----:B------:R-:W-:Y:S01]  /*186c0*/  F2FP.TF32.F32.PACK_B R125, R125 ;  /* 0x0000007dff7d723e */ /* 0x000fe200024050ff */
[----:B------:R-:W-:Y:S01]  /*186d0*/  @P4 STG.E desc[UR36][R4.64+0x320], R3 ;  /* 0x0003200304004986 */ /* 0x000fe2000c101924 */
[----:B------:R-:W-:Y:S01]  /*186e0*/  ISETP.GT.AND P4, PT, R0, 0xd0, P1 ;  /* 0x000000d00000780c */ /* 0x000fe20000f84270 */
[-C--:B------:R-:W-:Y:S01]  /*186f0*/  FMUL R127, R127, R2.reuse ;  /* 0x000000027f7f7220 */ /* 0x080fe20000400000 */
[----:B------:R-:W-:Y:S01]  /*18700*/  F2FP.TF32.F32.PACK_B R13, R13 ;  /* 0x0000000dff0d723e */ /* 0x000fe200024050ff */
[----:B------:R-:W-:Y:S01]  /*18710*/  FMUL R11, R128, R2 ;  /* 0x00000002800b7220 */ /* 0x000fe20000400000 */
[----:B0-----:R-:W-:Y:S02]  /*18720*/  @P2 IMAD.MOV.U32 R6, RZ, RZ, R8 ;  /* 0x000000ffff062224 */ /* 0x001fe400078e0008 */
[----:B------:R-:W-:Y:S01]  /*18730*/  @P2 IMAD.MOV.U32 R7, RZ, RZ, R9 ;  /* 0x000000ffff072224 */ /* 0x000fe200078e0009 */
[----:B------:R-:W-:Y:S01]  /*18740*/  @P5 STG.E desc[UR36][R4.64+0x324], R125 ;  /* 0x0003247d04005986 */ /* 0x000fe2000c101924 */
[----:B------:R-:W-:-:S02]  /*18750*/  ISETP.GT.AND P5, PT, R0, 0xd1, P1 ;  /* 0x000000d10000780c */ /* 0x000fc40000fa4270 */
[----:B------:R-:W-:Y:S01]  /*18760*/  F2FP.TF32.F32.PACK_B R127, R127 ;  /* 0x0000007fff7f723e */ /* 0x000fe200024050ff */
[----:B------:R0:W-:Y:S01]  /*18770*/  @P2 STG.E desc[UR36][R6.64+0x320], R13 ;  /* 0x0003200d06002986 */ /* 0x0001e2000c101924 */
[----:B------:R-:W-:Y:S02]  /*18780*/  F2FP.TF32.F32.PACK_B R11, R11 ;  /* 0x0000000bff0b723e */ /* 0x000fe400024050ff */
[----:B------:R-:W-:Y:S01]  /*18790*/  ISETP.GT.AND P2, PT, R0, 0xd0, P0 ;  /* 0x000000d00000780c */ /* 0x000fe20000744270 */
[----:B------:R-:W-:Y:S01]  /*187a0*/  FMUL R129, R129, R2 ;  /* 0x0000000281817220 */ /* 0x000fe20000400000 */
[----:B0-----:R-:W-:Y:S02]  /*187b0*/  @P3 IMAD.MOV.U32 R6, RZ, RZ, R8 ;  /* 0x000000ffff063224 */ /* 0x001fe400078e0008 */
[----:B------:R-:W-:Y:S02]  /*187c0*/  @P3 IMAD.MOV.U32 R7, RZ, RZ, R9 ;  /* 0x000000ffff073224 */ /* 0x000fe400078e0009 */
[----:B------:R-:W-:-:S03]  /*187d0*/  F2FP.TF32.F32.PACK_B R129, R129 ;  /* 0x00000081ff81723e */ /* 0x000fc600024050ff */
[----:B------:R0:W-:Y:S01]  /*187e0*/  @P3 STG.E desc[UR36][R6.64+0x324], R127 ;  /* 0x0003247f06003986 */ /* 0x0001e2000c101924 */
[----:B------:R-:W-:-:S03]  /*187f0*/  FMUL R3, R130, R2 ;  /* 0x0000000282037220 */ /* 0x000fc60000400000 */
[----:B------:R1:W-:Y:S01]  /*18800*/  @P4 STG.E desc[UR36][R4.64+0x340], R11 ;  /* 0x0003400b04004986 */ /* 0x0003e2000c101924 */
[C---:B------:R-:W-:Y:S02]  /*18810*/  ISETP.GT.AND P4, PT, R0.reuse, 0xd1, P0 ;  /* 0x000000d10000780c */ /* 0x040fe40000784270 */
[C---:B------:R-:W-:Y:S01]  /*18820*/  ISETP.GT.AND P3, PT, R0.reuse, 0xd8, P0 ;  /* 0x000000d80000780c */ /* 0x040fe20000764270 */
[----:B------:R-:W-:Y:S01]  /*18830*/  @P5 STG.E desc[UR36][R4.64+0x344], R129 ;  /* 0x0003448104005986 */ /* 0x000fe2000c101924 */
[----:B------:R-:W-:Y:S01]  /*18840*/  ISETP.GT.AND P5, PT, R0, 0xd8, P1 ;  /* 0x000000d80000780c */ /* 0x000fe20000fa4270 */
[----:B------:R-:W-:Y:S01]  /*18850*/  FMUL R131, R131, R2 ;  /* 0x0000000283837220 */ /* 0x000fe20000400000 */
[----:B------:R-:W-:Y:S01]  /*18860*/  F2FP.TF32.F32.PACK_B R3, R3 ;  /* 0x00000003ff03723e */ /* 0x000fe200024050ff */
[----:B0-----:R-:W-:Y:S02]  /*18870*/  @P2 IMAD.MOV.U32 R6, RZ, RZ, R8 ;  /* 0x000000ffff062224 */ /* 0x001fe400078e0008 */
[----:B------:R-:W-:-:S02]  /*18880*/  @P2 IMAD.MOV.U32 R7, RZ, RZ, R9 ;  /* 0x000000ffff072224 */ /* 0x000fc400078e0009 */
[-C--:B------:R-:W-:Y:S01]  /*18890*/  FMUL R13, R132, R2.reuse ;  /* 0x00000002840d7220 */ /* 0x080fe20000400000 */
[----:B------:R-:W-:Y:S01]  /*188a0*/  ISETP.GT.AND P6, PT, R0, 0xd9, P1 ;  /* 0x000000d90000780c */ /* 0x000fe20000fc4270 */
[-C--:B------:R-:W-:Y:S01]  /*188b0*/  FMUL R133, R133, R2.reuse ;  /* 0x0000000285857220 */ /* 0x080fe20000400000 */
[----:B------:R-:W-:Y:S01]  /*188c0*/  F2FP.TF32.F32.PACK_B R131, R131 ;  /* 0x00000083ff83723e */ /* 0x000fe200024050ff */
[----:B------:R0:W-:Y:S01]  /*188d0*/  @P2 STG.E desc[UR36][R6.64+0x340], R3 ;  /* 0x0003400306002986 */ /* 0x0001e2000c101924 */
[----:B-1----:R-:W-:Y:S01]  /*188e0*/  FMUL R11, R134, R2 ;  /* 0x00000002860b7220 */ /* 0x002fe20000400000 */
[----:B------:R-:W-:Y:S02]  /*188f0*/  F2FP.TF32.F32.PACK_B R13, R13 ;  /* 0x0000000dff0d723e */ /* 0x000fe400024050ff */
[----:B------:R-:W-:Y:S02]  /*18900*/  ISETP.GT.AND P2, PT, R0, 0xd9, P0 ;  /* 0x000000d90000780c */ /* 0x000fe40000744270 */
[----:B------:R-:W-:Y:S01]  /*18910*/  F2FP.TF32.F32.PACK_B R133, R133 ;  /* 0x00000085ff85723e */ /* 0x000fe200024050ff */
[----:B0-----:R-:W-:-:S02]  /*18920*/  @P4 IMAD.MOV.U32 R6, RZ, RZ, R8 ;  /* 0x000000ffff064224 */ /* 0x001fc400078e0008 */
[----:B------:R-:W-:Y:S01]  /*18930*/  @P4 IMAD.MOV.U32 R7, RZ, RZ, R9 ;  /* 0x000000ffff074224 */ /* 0x000fe200078e0009 */
[----:B------:R-:W-:-:S04]  /*18940*/  F2FP.TF32.F32.PACK_B R11, R11 ;  /* 0x0000000bff0b723e */ /* 0x000fc800024050ff */
[----:B------:R0:W-:Y:S01]  /*18950*/  @P4 STG.E desc[UR36][R6.64+0x344], R131 ;  /* 0x0003448306004986 */ /* 0x0001e2000c101924 */
[----:B------:R-:W-:-:S03]  /*18960*/  FMUL R135, R135, R2 ;  /* 0x0000000287877220 */ /* 0x000fc60000400000 */
[----:B------:R1:W-:Y:S01]  /*18970*/  @P5 STG.E desc[UR36][R4.64+0x360], R13 ;  /* 0x0003600d04005986 */ /* 0x0003e2000c101924 */
[----:B------:R-:W-:-:S03]  /*18980*/  ISETP.GT.AND P5, PT, R0, 0xe0, P0 ;  /* 0x000000e00000780c */ /* 0x000fc600007a4270 */
[----:B------:R-:W-:Y:S01]  /*18990*/  @P6 STG.E desc[UR36][R4.64+0x364], R133 ;  /* 0x0003648504006986 */ /* 0x000fe2000c101924 */
[----:B0-----:R-:W-:Y:S01]  /*189a0*/  @P3 IMAD.MOV.U32 R6, RZ, RZ, R8 ;  /* 0x000000ffff063224 */ /* 0x001fe200078e0008 */
[----:B------:R-:W-:Y:S02]  /*189b0*/  @P3 MOV R7, R9 ;  /* 0x0000000900073202 */ /* 0x000fe40000000f00 */
[----:B------:R-:W-:-:S03]  /*189c0*/  ISETP.GT.AND P4, PT, R0, 0xe1, P1 ;  /* 0x000000e10000780c */ /* 0x000fc60000f84270 */
[----:B------:R0:W-:Y:S01]  /*189d0*/  @P3 STG.E desc[UR36][R6.64+0x360], R11 ;  /* 0x0003600b06003986 */ /* 0x0001e2000c101924 */
[----:B------:R-:W-:Y:S01]  /*189e0*/  ISETP.GT.AND P3, PT, R0, 0xe0, P1 ;  /* 0x000000e00000780c */ /* 0x000fe20000f64270 */
[-C--:B------:R-:W-:Y:S01]  /*189f0*/  FMUL R3, R136, R2.reuse ;  /* 0x0000000288037220 */ /* 0x080fe20000400000 */
[----:B------:R-:W-:Y:S01]  /*18a00*/  ISETP.GT.AND P6, PT, R0, 0xe1, P0 ;  /* 0x000000e10000780c */ /* 0x000fe200007c4270 */
[-C--:B------:R-:W-:Y:S01]  /*18a10*/  FMUL R137, R137, R2.reuse ;  /* 0x0000000289897220 */ /* 0x080fe20000400000 */
[----:B------:R-:W-:Y:S01]  /*18a20*/  F2FP.TF32.F32.PACK_B R135, R135 ;  /* 0x00000087ff87723e */ /* 0x000fe200024050ff */
[-C--:B-1----:R-:W-:Y:S01]  /*18a30*/  FMUL R13, R138, R2.reuse ;  /* 0x000000028a0d7220 */ /* 0x082fe20000400000 */
[----:B------:R-:W-:Y:S01]  /*18a40*/  F2FP.TF32.F32.PACK_B R3, R3 ;  /* 0x00000003ff03723e */ /* 0x000fe200024050ff */
[----:B0-----:R-:W-:Y:S02]  /*18a50*/  @P2 IMAD.MOV.U32 R6, RZ, RZ, R8 ;  /* 0x000000ffff062224 */ /* 0x001fe400078e0008 */
[----:B------:R-:W-:Y:S01]  /*18a60*/  @P2 IMAD.MOV.U32 R7, RZ, RZ, R9 ;  /* 0x000000ffff072224 */ /* 0x000fe200078e0009 */
[----:B------:R-:W-:Y:S01]  /*18a70*/  F2FP.TF32.F32.PACK_B R137, R137 ;  /* 0x00000089ff89723e */ /* 0x000fe200024050ff */
[----:B------:R-:W-:Y:S01]  /*18a80*/  FMUL R139, R139, R2 ;  /* 0x000000028b8b7220 */ /* 0x000fe20000400000 */
[----:B------:R-:W-:-:S02]  /*18a90*/  F2FP.TF32.F32.PACK_B R13, R13 ;  /* 0x0000000dff0d723e */ /* 0x000fc400024050ff */
[----:B------:R0:W-:Y:S02]  /*18aa0*/  @P2 STG.E desc[UR36][R6.64+0x364], R135 ;  /* 0x0003648706002986 */ /* 0x0001e4000c101924 */
[----:B------:R-:W-:Y:S02]  /*18ab0*/  F2FP.TF32.F32.PACK_B R139, R139 ;  /* 0x0000008bff8b723e */ /* 0x000fe400024050ff */
[----:B------:R-:W-:Y:S04]  /*18ac0*/  @P3 STG.E desc[UR36][R4.64+0x380], R3 ;  /* 0x0003800304003986 */ /* 0x000fe8000c101924 */
[----:B------:R-:W-:Y:S01]  /*18ad0*/  @P4 STG.E desc[UR36][R4.64+0x384], R137 ;  /* 0x0003848904004986 */ /* 0x000fe2000c101924 */
[----:B0-----:R-:W-:Y:S02]  /*18ae0*/  @P5 IMAD.MOV.U32 R6, RZ, RZ, R8 ;  /* 0x000000ffff065224 */ /* 0x001fe400078e0008 */
[----:B------:R-:W-:-:S05]  /*18af0*/  @P5 IMAD.MOV.U32 R7, RZ, RZ, R9 ;  /* 0x000000ffff075224 */ /* 0x000fca00078e0009 */
[----:B------:R0:W-:Y:S01]  /*18b00*/  @P5 STG.E desc[UR36][R6.64+0x380], R13 ;  /* 0x0003800d06005986 */ /* 0x0001e2000c101924 */
[C---:B------:R-:W-:Y:S02]  /*18b10*/  ISETP.GT.AND P5, PT, R0.reuse, 0xe8, P0 ;  /* 0x000000e80000780c */ /* 0x040fe400007a4270 */
[C---:B------:R-:W-:Y:S01]  /*18b20*/  ISETP.GT.AND P2, PT, R0.reuse, 0xe8, P1 ;  /* 0x000000e80000780c */ /* 0x040fe20000f44270 */
[----:B0-----:R-:W-:Y:S02]  /*18b30*/  @P6 IMAD.MOV.U32 R6, RZ, RZ, R8 ;  /* 0x000000ffff066224 */ /* 0x001fe400078e0008 */
[----:B------:R-:W-:Y:S01]  /*18b40*/  @P6 IMAD.MOV.U32 R7, RZ, RZ, R9 ;  /* 0x000000ffff076224 */ /* 0x000fe200078e0009 */
[----:B------:R-:W-:-:S04]  /*18b50*/  ISETP.GT.AND P3, PT, R0, 0xe9, P0 ;  /* 0x000000e90000780c */ /* 0x000fc80000764270 */
[----:B------:R0:W-:Y:S01]  /*18b60*/  @P6 STG.E desc[UR36][R6.64+0x384], R139 ;  /* 0x0003848b06006986 */ /* 0x0001e2000c101924 */
[----:B------:R-:W-:Y:S01]  /*18b70*/  ISETP.GT.AND P6, PT, R0, 0xe9, P1 ;  /* 0x000000e90000780c */ /* 0x000fe20000fc4270 */
[-C--:B------:R-:W-:Y:S01]  /*18b80*/  FMUL R11, R140, R2.reuse ;  /* 0x000000028c0b7220 */ /* 0x080fe20000400000 */
[-C--:B------:R-:W-:Y:S01]  /*18b90*/  FMUL R141, R141, R2.reuse ;  /* 0x000000028d8d7220 */ /* 0x080fe20000400000 */
[-C--:B------:R-:W-:Y:S01]  /*18ba0*/  FMUL R15, R142, R2.reuse ;  /* 0x000000028e0f7220 */ /* 0x080fe20000400000 */
[----:B------:R-:W-:Y:S02]  /*18bb0*/  ISETP.GT.AND P4, PT, R0, 0xf0, P1 ;  /* 0x000000f00000780c */ /* 0x000fe40000f84270 */
[----:B------:R-:W-:Y:S02]  /*18bc0*/  F2FP.TF32.F32.PACK_B R11, R11 ;  /* 0x0000000bff0b723e */ /* 0x000fe400024050ff */
[----:B------:R-:W-:Y:S01]  /*18bd0*/  F2FP.TF32.F32.PACK_B R141, R141 ;  /* 0x0000008dff8d723e */ /* 0x000fe200024050ff */
[----:B------:R-:W-:Y:S01]  /*18be0*/  FMUL R143, R143, R2 ;  /* 0x000000028f8f7220 */ /* 0x000fe20000400000 */
[----:B------:R-:W-:Y:S01]  /*18bf0*/  F2FP.TF32.F32.PACK_B R15, R15 ;  /* 0x0000000fff0f723e */ /* 0x000fe200024050ff */
[----:B0-----:R-:W-:-:S02]  /*18c00*/  @P5 IMAD.MOV.U32 R6, RZ, RZ, R8 ;  /* 0x000000ffff065224 */ /* 0x001fc400078e0008 */
[----:B------:R-:W-:Y:S02]  /*18c10*/  @P5 IMAD.MOV.U32 R7, RZ, RZ, R9 ;  /* 0x000000ffff075224 */ /* 0x000fe400078e0009 */
[----:B------:R-:W-:Y:S01]  /*18c20*/  FMUL R3, R144, R2 ;  /* 0x0000000290037220 */ /* 0x000fe20000400000 */
[----:B------:R-:W-:Y:S01]  /*18c30*/  @P2 STG.E desc[UR36][R4.64+0x3a0], R11 ;  /* 0x0003a00b04002986 */ /* 0x000fe2000c101924 */
[----:B------:R-:W-:-:S03]  /*18c40*/  F2FP.TF32.F32.PACK_B R143, R143 ;  /* 0x0000008fff8f723e */ /* 0x000fc600024050ff */
[----:B------:R-:W-:Y:S01]  /*18c50*/  @P6 STG.E desc[UR36][R4.64+0x3a4], R141 ;  /* 0x0003a48d04006986 */ /* 0x000fe2000c101924 */
[----:B------:R-:W-:-:S03]  /*18c60*/  F2FP.TF32.F32.PACK_B R3, R3 ;  /* 0x00000003ff03723e */ /* 0x000fc600024050ff */
[----:B------:R0:W-:Y:S01]  /*18c70*/  @P5 STG.E desc[UR36][R6.64+0x3a0], R15 ;  /* 0x0003a00f06005986 */ /* 0x0001e2000c101924 */
[C---:B------:R-:W-:Y:S02]  /*18c80*/  ISETP.GT.AND P5, PT, R0.reuse, 0xf0, P0 ;  /* 0x000000f00000780c */ /* 0x040fe400007a4270 */
[----:B------:R-:W-:Y:S01]  /*18c90*/  ISETP.GT.AND P2, PT, R0, 0xf1, P1 ;  /* 0x000000f10000780c */ /* 0x000fe20000f44270 */
[-C--:B------:R-:W-:Y:S01]  /*18ca0*/  FMUL R145, R145, R2.reuse ;  /* 0x0000000291917220 */ /* 0x080fe20000400000 */
[----:B0-----:R-:W-:Y:S02]  /*18cb0*/  @P3 IMAD.MOV.U32 R6, RZ, RZ, R8 ;  /* 0x000000ffff063224 */ /* 0x001fe400078e0008 */
[----:B------:R-:W-:Y:S02]  /*18cc0*/  @P3 IMAD.MOV.U32 R7, RZ, RZ, R9 ;  /* 0x000000ffff073224 */ /* 0x000fe400078e0009 */
[----:B------:R-:W-:-:S03]  /*18cd0*/  FMUL R13, R146, R2 ;  /* 0x00000002920d7220 */ /* 0x000fc60000400000 */
[----:B------:R0:W-:Y:S04]  /*18ce0*/  @P3 STG.E desc[UR36][R6.64+0x3a4], R143 ;  /* 0x0003a48f06003986 */ /* 0x0001e8000c101924 */
[----:B------:R-:W-:Y:S01]  /*18cf0*/  @P4 STG.E desc[UR36][R4.64+0x3c0], R3 ;  /* 0x0003c00304004986 */ /* 0x000fe2000c101924 */
[C---:B------:R-:W-:Y:S02]  /*18d00*/  ISETP.GT.AND P4, PT, R0.reuse, 0xf1, P0 ;  /* 0x000000f10000780c */ /* 0x040fe40000784270 */
[C---:B------:R-:W-:Y:S02]  /*18d10*/  ISETP.GT.AND P3, PT, R0.reuse, 0xf8, P1 ;  /* 0x000000f80000780c */ /* 0x040fe40000f64270 */
[----:B------:R-:W-:Y:S02]  /*18d20*/  F2FP.TF32.F32.PACK_B R145, R145 ;  /* 0x00000091ff91723e */ /* 0x000fe400024050ff */
[C---:B------:R-:W-:Y:S01]  /*18d30*/  ISETP.GT.AND P1, PT, R0.reuse, 0xf9, P1 ;  /* 0x000000f90000780c */ /* 0x040fe20000f24270 */
[----:B0-----:R-:W-:Y:S01]  /*18d40*/  @P5 IMAD.MOV.U32 R7, RZ, RZ, R9 ;  /* 0x000000ffff075224 */ /* 0x001fe200078e0009 */
[----:B------:R-:W-:Y:S01]  /*18d50*/  ISETP.GT.AND P6, PT, R0, 0xf8, P0 ;  /* 0x000000f80000780c */ /* 0x000fe200007c4270 */
[----:B------:R-:W-:Y:S01]  /*18d60*/  FMUL R147, R147, R2 ;  /* 0x0000000293937220 */ /* 0x000fe20000400000 */
[----:B------:R-:W-:-:S02]  /*18d70*/  F2FP.TF32.F32.PACK_B R13, R13 ;  /* 0x0000000dff0d723e */ /* 0x000fc400024050ff */
[----:B------:R-:W-:Y:S01]  /*18d80*/  @P5 MOV R6, R8 ;  /* 0x0000000800065202 */ /* 0x000fe20000000f00 */
[-C--:B------:R-:W-:Y:S01]  /*18d90*/  FMUL R19, R148, R2.reuse ;  /* 0x0000000294137220 */ /* 0x080fe20000400000 */
[-C--:B------:R-:W-:Y:S01]  /*18da0*/  FMUL R149, R149, R2.reuse ;  /* 0x0000000295957220 */ /* 0x080fe20000400000 */
[----:B------:R-:W-:Y:S01]  /*18db0*/  @P2 STG.E desc[UR36][R4.64+0x3c4], R145 ;  /* 0x0003c49104002986 */ /* 0x000fe2000c101924 */
[----:B------:R-:W-:Y:S02]  /*18dc0*/  ISETP.GT.AND P0, PT, R0, 0xf9, P0 ;  /* 0x000000f90000780c */ /* 0x000fe40000704270 */
[----:B------:R-:W-:Y:S01]  /*18dd0*/  F2FP.TF32.F32.PACK_B R147, R147 ;  /* 0x00000093ff93723e */ /* 0x000fe200024050ff */
[----:B------:R0:W-:Y:S01]  /*18de0*/  @P5 STG.E desc[UR36][R6.64+0x3c0], R13 ;  /* 0x0003c00d06005986 */ /* 0x0001e2000c101924 */
[----:B------:R-:W-:Y:S01]  /*18df0*/  F2FP.TF32.F32.PACK_B R19, R19 ;  /* 0x00000013ff13723e */ /* 0x000fe200024050ff */
[-C--:B------:R-:W-:Y:S01]  /*18e00*/  FMUL R21, R150, R2.reuse ;  /* 0x0000000296157220 */ /* 0x080fe20000400000 */
[----:B------:R-:W-:Y:S01]  /*18e10*/  F2FP.TF32.F32.PACK_B R149, R149 ;  /* 0x00000095ff95723e */ /* 0x000fe200024050ff */
[----:B------:R-:W-:Y:S01]  /*18e20*/  FMUL R151, R151, R2 ;  /* 0x0000000297977220 */ /* 0x000fe20000400000 */
[----:B0-----:R-:W-:-:S02]  /*18e30*/  @P4 IMAD.MOV.U32 R6, RZ, RZ, R8 ;  /* 0x000000ffff064224 */ /* 0x001fc400078e0008 */
[----:B------:R-:W-:Y:S01]  /*18e40*/  @P4 IMAD.MOV.U32 R7, RZ, RZ, R9 ;  /* 0x000000ffff074224 */ /* 0x000fe200078e0009 */
[----:B------:R-:W-:-:S04]  /*18e50*/  F2FP.TF32.F32.PACK_B R21, R21 ;  /* 0x00000015ff15723e */ /* 0x000fc800024050ff */
[----:B------:R-:W-:Y:S01]  /*18e60*/  @P4 STG.E desc[UR36][R6.64+0x3c4], R147 ;  /* 0x0003c49306004986 */ /* 0x000fe2000c101924 */
[----:B------:R-:W-:-:S03]  /*18e70*/  F2FP.TF32.F32.PACK_B R151, R151 ;  /* 0x00000097ff97723e */ /* 0x000fc600024050ff */
[----:B------:R-:W-:Y:S04]  /*18e80*/  @P3 STG.E desc[UR36][R4.64+0x3e0], R19 ;  /* 0x0003e01304003986 */ /* 0x000fe8000c101924 */
[----:B------:R0:W-:Y:S02]  /*18e90*/  @P1 STG.E desc[UR36][R4.64+0x3e4], R149 ;  /* 0x0003e49504001986 */ /* 0x0001e4000c101924 */
[----:B0-----:R-:W-:Y:S02]  /*18ea0*/  @P6 IMAD.MOV.U32 R4, RZ, RZ, R8 ;  /* 0x000000ffff046224 */ /* 0x001fe400078e0008 */
[----:B------:R-:W-:-:S05]  /*18eb0*/  @P6 IMAD.MOV.U32 R5, RZ, RZ, R9 ;  /* 0x000000ffff056224 */ /* 0x000fca00078e0009 */
[----:B------:R0:W-:Y:S04]  /*18ec0*/  @P6 STG.E desc[UR36][R4.64+0x3e0], R21 ;  /* 0x0003e01504006986 */ /* 0x0001e8000c101924 */
[----:B------:R0:W-:Y:S02]  /*18ed0*/  @P0 STG.E desc[UR36][R8.64+0x3e4], R151 ;  /* 0x0003e49708000986 */ /* 0x0001e4000c101924 */
.L_x_536:
[----:B------:R-:W-:Y:S05]  /*18ee0*/  BSYNC B0 ;  /* 0x0000000000007941 */ /* 0x000fea0003800000 */
.L_x_28:
[----:B0---4-:R-:W4:Y:S01]  /*18ef0*/  LDL.LU R4, [R1+0x200] ;  /* 0x0002000001047983 */ /* 0x011f220000300800 */
[----:B------:R-:W-:Y:S01]  /*18f00*/  ULDC UR4, c[0x0][0xc] ;  /* 0x0000030000047ab9 */ /* 0x000fe20000000800 */
[----:B------:R-:W-:Y:S01]  /*18f10*/  ULDC UR5, c[0x0][0x10] ;  /* 0x0000040000057ab9 */ /* 0x000fe20000000800 */
[----:B-----5:R-:W4:Y:S01]  /*18f20*/  LDC R3, c[0x0][0x14] ;  /* 0x00000500ff037b82 */ /* 0x020f220000000800 */
[----:B------:R-:W-:Y:S01]  /*18f30*/  UIMAD.WIDE.U32 UR4, UR4, UR5, URZ ;  /* 0x00000005040472a5 */ /* 0x000fe2000f8e003f */
[----:B------:R-:W-:Y:S01]  /*18f40*/  IMAD.MOV.U32 R5, RZ, RZ, R17 ;  /* 0x000000ffff057224 */ /* 0x000fe200078e0011 */
[----:B------:R-:W-:Y:S01]  /*18f50*/  UMOV UR42, 0xffffffff ;  /* 0xffffffff002a7882 */ /* 0x000fe20000000000 */
[----:B------:R-:W-:Y:S01]  /*18f60*/  UMOV UR43, 0xffffffff ;  /* 0xffffffff002b7882 */ /* 0x000fe20000000000 */
[----:B------:R-:W-:Y:S02]  /*18f70*/  PRMT R0, RZ, 0x7610, R0 ;  /* 0x00007610ff007816 */ /* 0x000fe40000000000 */
[----:B----4-:R-:W-:-:S04]  /*18f80*/  IMAD.WIDE.U32 R4, R3, UR4, R4 ;  /* 0x0000000403047c25 */ /* 0x010fc8000f8e0004 */
[----:B------:R-:W-:Y:S02]  /*18f90*/  IMAD.MOV.U32 R6, RZ, RZ, R4 ;  /* 0x000000ffff067224 */ /* 0x000fe400078e0004 */
[----:B------:R-:W-:Y:S01]  /*18fa0*/  IMAD R3, R3, UR5, RZ ;  /* 0x0000000503037c24 */ /* 0x000fe2000f8e02ff */
[----:B------:R-:W-:Y:S02]  /*18fb0*/  ULDC.64 UR4, c[0x0][0x650] ;  /* 0x0001940000047ab9 */ /* 0x000fe40000000a00 */
[----:B------:R0:W-:Y:S01]  /*18fc0*/  STL [R1+0x200], R6 ;  /* 0x0002000601007387 */ /* 0x0001e20000100800 */
[----:B------:R-:W-:Y:S01]  /*18fd0*/  IMAD.IADD R17, R5, 0x1, R3 ;  /* 0x0000000105117824 */ /* 0x000fe200078e0203 */
[----:B------:R-:W-:-:S04]  /*18fe0*/  ISETP.GE.U32.AND P0, PT, R4, UR4, PT ;  /* 0x0000000404007c0c */ /* 0x000fc8000bf06070 */
[----:B------:R-:W-:-:S13]  /*18ff0*/  ISETP.GE.U32.AND.EX P0, PT, R17, UR5, PT, P0 ;  /* 0x0000000511007c0c */ /* 0x000fda000bf06100 */
[----:B0-----:R-:W-:Y:S05]  /*19000*/  @P0 BRA `(.L_x_537) ;  /* 0x0000000400880947 */ /* 0x001fea0003800000 */
[----:B------:R-:W0:Y:S01]  /*19010*/  S2UR UR6, SR_CTAID.X ;  /* 0x00000000000679c3 */ /* 0x000e220000002500 */
[----:B------:R-:W-:Y:S01]  /*19020*/  ULDC.64 UR12, c[0x0][0x628] ;  /* 0x00018a00000c7ab9 */ /* 0x000fe20000000a00 */
[----:B------:R-:W-:Y:S01]  /*19030*/  ULDC UR4, c[0x0][0x150] ;  /* 0x0000540000047ab9 */ /* 0x000fe20000000800 */
[----:B------:R-:W-:Y:S01]  /*19040*/  ISETP.NE.U32.AND P0, PT, RZ, UR12, PT ;  /* 0x0000000cff007c0c */ /* 0x000fe2000bf05070 */
[----:B------:R-:W-:Y:S01]  /*19050*/  ULDC UR15, c[0x0][0x630] ;  /* 0x00018c00000f7ab9 */ /* 0x000fe20000000800 */
[C---:B------:R-:W-:Y:S01]  /*19060*/  R2UR UR16, R6.reuse ;  /* 0x00000000061072ca */ /* 0x040fe200000e0000 */
[----:B------:R-:W-:Y:S01]  /*19070*/  ULDC UR19, c[0x0][0x154] ;  /* 0x0000550000137ab9 */ /* 0x000fe20000000800 */
[----:B------:R-:W-:Y:S01]  /*19080*/  ISETP.NE.AND.EX P0, PT, RZ, UR13, PT, P0 ;  /* 0x0000000dff007c0c */ /* 0x000fe2000bf05300 */
[----:B------:R-:W4:Y:S01]  /*19090*/  S2UR UR18, SR_CTAID.Y ;  /* 0x00000000001279c3 */ /* 0x000f220000002600 */
[----:B------:R-:W-:Y:S02]  /*190a0*/  R2UR UR17, R17 ;  /* 0x00000000111172ca */ /* 0x000fe400000e0000 */
[----:B------:R-:W-:-:S02]  /*190b0*/  R2UR UR10, R6 ;  /* 0x00000000060a72ca */ /* 0x000fc400000e0000 */
[----:B------:R-:W-:Y:S02]  /*190c0*/  R2UR UR11, R17 ;  /* 0x00000000110b72ca */ /* 0x000fe400000e0000 */
[----:B0-----:R-:W-:-:S05]  /*190d0*/  I2FP.F32.U32 R0, UR6 ;  /* 0x0000000600007c45 */ /* 0x001fca0008201000 */
[----:B------:R-:W-:-:S04]  /*190e0*/  FMUL R0, R0, UR4 ;  /* 0x0000000400007c20 */ /* 0x000fc80008400000 */
[----:B------:R0:W0:Y:S01]  /*190f0*/  F2I.U32.TRUNC.NTZ R3, R0 ;  /* 0x0000000000037305 */ /* 0x000022000020f000 */
[----:B----4-:R-:W-:Y:S05]  /*19100*/  @!P0 BRA `(.L_x_538) ;  /* 0x0000000000308947 */ /* 0x010fea0003800000 */
        /* <DEDUP_REMOVED lines=12> */
.L_x_538:
[----:B------:R-:W-:Y:S01]  /*191d0*/  USHF.R.U64 UR43, UR10, UR15, UR11 ;  /* 0x0000000f0a2b7299 */ /* 0x000fe2000800120b */
[----:B0-----:R-:W-:Y:S01]  /*191e0*/  I2FP.F32.U32 R0, UR18 ;  /* 0x0000001200007c45 */ /* 0x001fe20008201000 */
[----:B------:R-:W-:Y:S02]  /*191f0*/  USHF.R.U32.HI UR4, URZ, UR15, UR11 ;  /* 0x0000000f3f047299 */ /* 0x000fe4000801160b */
        /* <DEDUP_REMOVED lines=8> */
[----:B------:R-:W-:Y:S01]  /*19280*/  UIMAD.WIDE.U32 UR8, UR10, UR12, UR8 ;  /* 0x0000000c0a0872a5 */ /* 0x000fe2000f8e0008 */
[----:B------:R-:W-:Y:S01]  /*19290*/  R2UR UR12, R3 ;  /* 0x00000000030c72ca */ /* 0x000fe200000e0000 */
[----:B------:R-:W-:Y:S01]  /*192a0*/  UIMAD UR10, UR10, UR13, UR4 ;  /* 0x0000000d0a0a72a4 */ /* 0x000fe2000f8e0204 */
[----:B------:R-:W-:Y:S01]  /*192b0*/  ULDC UR11, c[0x0][0x618] ;  /* 0x00018600000b7ab9 */ /* 0x000fe20000000800 */
[----:B------:R-:W-:Y:S02]  /*192c0*/  ULDC UR21, c[0x0][0x658] ;  /* 0x0001960000157ab9 */ /* 0x000fe40000000800 */
[----:B------:R-:W-:Y:S01]  /*192d0*/  UIADD3 UR9, UR9, UR10, URZ ;  /* 0x0000000a09097290 */ /* 0x000fe2000fffe03f */
[----:B------:R-:W-:Y:S01]  /*192e0*/  UMOV UR15, 0xffffffff ;  /* 0xffffffff000f7882 */ /* 0x000fe20000000000 */
[----:B------:R-:W-:Y:S01]  /*192f0*/  ULDC.64 UR4, c[0x0][0x640] ;  /* 0x0001900000047ab9 */ /* 0x000fe20000000a00 */
[----:B------:R-:W-:Y:S01]  /*19300*/  USHF.L.U32 UR15, UR15, UR21, URZ ;  /* 0x000000150f0f7299 */ /* 0x000fe2000800063f */
[----:B------:R-:W-:Y:S01]  /*19310*/  ISETP.NE.U32.AND P0, PT, RZ, UR4, PT ;  /* 0x00000004ff007c0c */ /* 0x000fe2000bf05070 */
[----:B------:R-:W-:-:S02]  /*19320*/  USHF.R.U64 UR16, UR8, UR11, UR9 ;  /* 0x0000000b08107299 */ /* 0x000fc40008001209 */
[----:B------:R-:W-:Y:S01]  /*19330*/  USHF.R.U32.HI UR8, URZ, UR11, UR9 ;  /* 0x0000000b3f087299 */ /* 0x000fe20008011609 */
[----:B0-----:R-:W-:Y:S01]  /*19340*/  R2UR UR14, R0 ;  /* 0x00000000000e72ca */ /* 0x001fe200000e0000 */
[----:B------:R-:W-:Y:S01]  /*19350*/  ULDC UR17, c[0x0][0x608] ;  /* 0x0001820000117ab9 */ /* 0x000fe20000000800 */
[----:B------:R-:W-:Y:S01]  /*19360*/  ULOP3.LUT UR41, URZ, UR15, URZ, 0x33, !UPT ;  /* 0x0000000f3f297292 */ /* 0x000fe2000f8e333f */
[----:B------:R-:W-:Y:S01]  /*19370*/  ISETP.NE.AND.EX P0, PT, RZ, UR5, PT, P0 ;  /* 0x00000005ff007c0c */ /* 0x000fe2000bf05300 */
[----:B------:R-:W-:Y:S02]  /*19380*/  USHF.R.U64 UR15, UR16, UR17, UR8 ;  /* 0x00000011100f7299 */ /* 0x000fe40008001208 */
[----:B------:R-:W-:Y:S02]  /*19390*/  USHF.R.U32.HI UR8, URZ, UR17, UR8 ;  /* 0x000000113f087299 */ /* 0x000fe40008011608 */
[----:B------:R-:W-:Y:S02]  /*193a0*/  UIADD3 UR12, -UR12, URZ, URZ ;  /* 0x0000003f0c0c7290 */ /* 0x000fe4000fffe13f */
[----:B------:R-:W-:Y:S01]  /*193b0*/  USHF.R.U64 UR17, UR15, UR21, UR8 ;  /* 0x000000150f117299 */ /* 0x000fe20008001208 */
[----:B------:R-:W-:Y:S01]  /*193c0*/  UMOV UR19, 0x1 ;  /* 0x0000000100137882 */ /* 0x000fe20000000000 */
[----:B------:R-:W-:Y:S01]  /*193d0*/  ULDC UR13, c[0x0][0x144] ;  /* 0x00005100000d7ab9 */ /* 0x000fe20000000800 */
[----:B------:R-:W-:Y:S01]  /*193e0*/  ULDC UR7, c[0x0][0x600] ;  /* 0x0001800000077ab9 */ /* 0x000fe20000000800 */
[----:B------:R-:W-:-:S02]  /*193f0*/  USHF.L.U32 UR24, UR19, UR21, URZ ;  /* 0x0000001513187299 */ /* 0x000fc4000800063f */
[----:B------:R-:W-:Y:S02]  /*19400*/  USHF.R.U32.HI UR8, URZ, UR21, UR8 ;  /* 0x000000153f087299 */ /* 0x000fe40008011608 */
[----:B------:R-:W-:Y:S02]  /*19410*/  UIMAD UR21, UR13, UR12, UR6 ;  /* 0x0000000c0d1572a4 */ /* 0x000fe4000f8e0206 */
[----:B------:R-:W-:Y:S02]  /*19420*/  UIADD3 UR20, UR7, -0x1, URZ ;  /* 0xffffffff07147890 */ /* 0x000fe4000fffe03f */
[----:B------:R-:W-:Y:S01]  /*19430*/  UIADD3 UR19, -UR14, URZ, URZ ;  /* 0x0000003f0e137290 */ /* 0x000fe2000fffe13f */
        /* <DEDUP_REMOVED lines=17> */
.L_x_539:
[----:B------:R-:W-:Y:S01]  /*19550*/  UISETP.NE.AND UP0, UPT, UR45, URZ, UPT ;  /* 0x0000003f2d00728c */ /* 0x000fe2000bf05270 */
[----:B------:R-:W-:Y:S01]  /*19560*/  IMAD.MOV.U32 R0, RZ, RZ, 0x1 ;  /* 0x00000001ff007424 */ /* 0x000fe200078e00ff */
[----:B------:R-:W-:Y:S02]  /*19570*/  USHF.R.U64 UR4, UR6, UR22, UR8 ;  /* 0x0000001606047299 */ /* 0x000fe40008001208 */
[----:B------:R-:W-:Y:S02]  /*19580*/  ULOP3.LUT UR41, UR15, UR41, URZ, 0xc0, !UPT ;  /* 0x000000290f297292 */ /* 0x000fe4000f8ec03f */
[----:B------:R-:W-:Y:S02]  /*19590*/  UIADD3 UR5, -UR4, URZ, URZ ;  /* 0x0000003f04057290 */ /* 0x000fe4000fffe13f */
[----:B------:R-:W-:Y:S02]  /*195a0*/  UIMAD UR41, UR24, UR4, UR41 ;  /* 0x00000004182972a4 */ /* 0x000fe4000f8e0229 */
[----:B------:R-:W-:-:S02]  /*195b0*/  ULOP3.LUT UR16, UR16, UR20, URZ, 0xc0, !UPT ;  /* 0x0000001410107292 */ /* 0x000fc4000f8ec03f */
[----:B------:R-:W-:Y:S02]  /*195c0*/  @UP0 UIMAD UR21, UR25, UR19, UR18 ;  /* 0x00000013191502a4 */ /* 0x000fe4000f8e0212 */
[----:B------:R-:W-:-:S03]  /*195d0*/  UIMAD UR4, UR5, UR23, UR17 ;  /* 0x00000017050472a4 */ /* 0x000fc6000f8e0211 */
[----:B------:R-:W-:Y:S01]  /*195e0*/  ULDC UR5, c[0x0][0x610] ;  /* 0x0001840000057ab9 */ /* 0x000fe20000000800 */
[----:B------:R-:W-:Y:S02]  /*195f0*/  UIMAD UR4, UR4, UR7, UR16 ;  /* 0x00000007040472a4 */ /* 0x000fe4000f8e0210 */
[----:B------:R-:W-:-:S04]  /*19600*/  UIMAD UR41, UR41, UR5, UR21 ;  /* 0x00000005292972a4 */ /* 0x000fc8000f8e0215 */
[----:B------:R-:W-:Y:S02]  /*19610*/  USEL UR42, UR4, UR41, !UP0 ;  /* 0x00000029042a7287 */ /* 0x000fe4000c000000 */
[----:B------:R-:W-:-:S12]  /*19620*/  USEL UR41, UR41, UR4, !UP0 ;  /* 0x0000000429297287 */ /* 0x000fd8000c000000 */
.L_x_537:
[----:B------:R-:W-:-:S13]  /*19630*/  LOP3.LUT P0, RZ, R0, 0xff, RZ, 0xc0, !PT ;  /* 0x000000ff00ff7812 */ /* 0x000fda000780c0ff */
[----:B------:R-:W-:Y:S05]  /*19640*/  @P0 BRA `(.L_x_540) ;  /* 0xfffffe7800a40947 */ /* 0x000fea000383ffff */
[----:B------:R-:W-:Y:S05]  /*19650*/  EXIT ;  /* 0x000000000000794d */ /* 0x000fea0003800000 */
.L_x_3:
[----:B------:R-:W2:Y:S01]  /*19660*/  LDL R4, [R1+0x200] ;  /* 0x0002000001047983 */ /* 0x000ea20000100800 */
[----:B------:R-:W-:Y:S01]  /*19670*/  ULDC.64 UR8, c[0x0][0x650] ;  /* 0x0001940000087ab9 */ /* 0x000fe20000000a00 */
[----:B------:R-:W-:Y:S01]  /*19680*/  PRMT R0, RZ, 0x7610, R0 ;  /* 0x00007610ff007816 */ /* 0x000fe20000000000 */
[----:B------:R-:W-:Y:S01]  /*19690*/  IMAD.MOV.U32 R3, RZ, RZ, -0x1 ;  /* 0xffffffffff037424 */ /* 0x000fe200078e00ff */
[----:B------:R-:W-:Y:S01]  /*196a0*/  MOV R2, 0xffffffff ;  /* 0xffffffff00027802 */ /* 0x000fe20000000f00 */
[----:B------:R-:W-:Y:S01]  /*196b0*/  IMAD.MOV.U32 R9, RZ, RZ, -0x1 ;  /* 0xffffffffff097424 */ /* 0x000fe200078e00ff */
[----:B--2---:R-:W-:-:S04]  /*196c0*/  ISETP.GE.U32.AND P0, PT, R4, UR8, PT ;  /* 0x0000000804007c0c */ /* 0x004fc8000bf06070 */
[----:B------:R-:W-:-:S13]  /*196d0*/  ISETP.GE.U32.AND.EX P0, PT, R17, UR9, PT, P0 ;  /* 0x0000000911007c0c */ /* 0x000fda000bf06100 */
[----:B------:R-:W-:Y:S05]  /*196e0*/  @P0 BRA `(.L_x_541) ;  /* 0x00000004008c0947 */ /* 0x000fea0003800000 */
[----:B------:R-:W-:Y:S01]  /*196f0*/  I2FP.F32.U32 R0, UR4 ;  /* 0x0000000400007c45 */ /* 0x000fe20008201000 */
[----:B0-----:R-:W-:Y:S01]  /*19700*/  ULDC.64 UR16, c[0x0][0x628] ;  /* 0x00018a0000107ab9 */ /* 0x001fe20000000a00 */
        /* <DEDUP_REMOVED lines=24> */
.L_x_542:
        /* <DEDUP_REMOVED lines=24> */
[----:B------:R-:W-:Y:S01]  /*19a10*/  UMOV UR19, 0x1 ;  /* 0x0000000100137882 */ /* 0x000fe20000000000 */
[----:B------:R-:W-:Y:S01]  /*19a20*/  ULDC UR20, c[0x0][0x608] ;  /* 0x0001820000147ab9 */ /* 0x000fe20000000800 */
[----:B------:R-:W-:Y:S01]  /*19a30*/  USHF.L.U32 UR26, UR19, UR23, URZ ;  /* 0x00000017131a7299 */ /* 0x000fe2000800063f */
[----:B------:R-:W-:Y:S01]  /*19a40*/  ISETP.NE.AND.EX P0, PT, RZ, UR9, PT, P0 ;  /* 0x00000009ff007c0c */ /* 0x000fe2000bf05300 */
[----:B------:R-:W-:Y:S02]  /*19a50*/  USHF.R.U64 UR19, UR18, UR20, UR11 ;  /* 0x0000001412137299 */ /* 0x000fe4000800120b */
[----:B------:R-:W-:Y:S02]  /*19a60*/  USHF.R.U32.HI UR11, URZ, UR20, UR11 ;  /* 0x000000143f0b7299 */ /* 0x000fe4000801160b */
[----:B------:R-:W-:-:S02]  /*19a70*/  UIADD3 UR15, -UR15, URZ, URZ ;  /* 0x0000003f0f0f7290 */ /* 0x000fc4000fffe13f */
[----:B------:R-:W-:Y:S01]  /*19a80*/  USHF.R.U64 UR20, UR19, UR23, UR11 ;  /* 0x0000001713147299 */ /* 0x000fe2000800120b */
[----:B------:R-:W-:Y:S01]  /*19a90*/  ULDC UR16, c[0x0][0x144] ;  /* 0x0000510000107ab9 */ /* 0x000fe20000000800 */
[----:B------:R-:W-:Y:S01]  /*19aa0*/  ULDC UR6, c[0x0][0x600] ;  /* 0x0001800000067ab9 */ /* 0x000fe20000000800 */
[----:B------:R-:W-:Y:S02]  /*19ab0*/  USHF.R.U32.HI UR11, URZ, UR23, UR11 ;  /* 0x000000173f0b7299 */ /* 0x000fe4000801160b */
[----:B------:R-:W-:Y:S02]  /*19ac0*/  UIMAD UR23, UR16, UR15, UR4 ;  /* 0x0000000f101772a4 */ /* 0x000fe4000f8e0204 */
[----:B------:R-:W-:Y:S02]  /*19ad0*/  UIADD3 UR22, UR6, -0x1, URZ ;  /* 0xffffffff06167890 */ /* 0x000fe4000fffe03f */
[----:B------:R-:W-:Y:S02]  /*19ae0*/  ULOP3.LUT UR27, URZ, UR13, URZ, 0x33, !UPT ;  /* 0x0000000d3f1b7292 */ /* 0x000fe4000f8e333f */
        /* <DEDUP_REMOVED lines=18> */
.L_x_543:
[----:B------:R-:W-:Y:S01]  /*19c10*/  UISETP.NE.AND UP0, UPT, UR45, URZ, UPT ;  /* 0x0000003f2d00728c */ /* 0x000fe2000bf05270 */
[----:B------:R-:W-:Y:S01]  /*19c20*/  IMAD.MOV.U32 R0, RZ, RZ, 0x1 ;  /* 0x00000001ff007424 */ /* 0x000fe200078e00ff */
[----:B------:R-:W-:Y:S01]  /*19c30*/  USHF.R.U64 UR8, UR4, UR24, UR11 ;  /* 0x0000001804087299 */ /* 0x000fe2000800120b */
[----:B------:R-:W-:Y:S01]  /*19c40*/  IMAD.U32 R9, RZ, RZ, UR5 ;  /* 0x00000005ff097e24 */ /* 0x000fe2000f8e00ff */
[----:B------:R-:W-:Y:S02]  /*19c50*/  ULOP3.LUT UR4, UR19, UR27, URZ, 0xc0, !UPT ;  /* 0x0000001b13047292 */ /* 0x000fe4000f8ec03f */
[----:B------:R-:W-:Y:S02]  /*19c60*/  ULOP3.LUT UR18, UR18, UR22, URZ, 0xc0, !UPT ;  /* 0x0000001612127292 */ /* 0x000fe4000f8ec03f */
[----:B------:R-:W-:-:S03]  /*19c70*/  UIMAD UR4, UR26, UR8, UR4 ;  /* 0x000000081a0472a4 */ /* 0x000fc6000f8e0204 */
[----:B------:R-:W-:Y:S02]  /*19c80*/  @UP0 UIMAD UR23, UR28, UR21, UR7 ;  /* 0x000000151c1702a4 */ /* 0x000fe4000f8e0207 */
[----:B------:R-:W-:-:S03]  /*19c90*/  UIADD3 UR7, -UR8, URZ, URZ ;  /* 0x0000003f08077290 */ /* 0x000fc6000fffe13f */
[----:B------:R-:W-:Y:S01]  /*19ca0*/  ULDC UR8, c[0x0][0x610] ;  /* 0x0001840000087ab9 */ /* 0x000fe20000000800 */
[----:B------:R-:W-:Y:S02]  /*19cb0*/  UIMAD UR7, UR7, UR25, UR20 ;  /* 0x00000019070772a4 */ /* 0x000fe4000f8e0214 */
[----:B------:R-:W-:Y:S02]  /*19cc0*/  UIMAD UR4, UR4, UR8, UR23 ;  /* 0x00000008040472a4 */ /* 0x000fe4000f8e0217 */
[----:B------:R-:W-:-:S04]  /*19cd0*/  UIMAD UR7, UR7, UR6, UR18 ;  /* 0x00000006070772a4 */ /* 0x000fc8000f8e0212 */
[----:B------:R-:W-:Y:S02]  /*19ce0*/  USEL UR6, UR7, UR4, !UP0 ;  /* 0x0000000407067287 */ /* 0x000fe4000c000000 */
[----:B------:R-:W-:-:S04]  /*19cf0*/  USEL UR4, UR4, UR7, !UP0 ;  /* 0x0000000704047287 */ /* 0x000fc8000c000000 */
[----:B------:R-:W-:Y:S02]  /*19d00*/  IMAD.U32 R2, RZ, RZ, UR6 ;  /* 0x00000006ff027e24 */ /* 0x000fe4000f8e00ff */
[----:B------:R-:W-:-:S07]  /*19d10*/  IMAD.U32 R3, RZ, RZ, UR4 ;  /* 0x00000004ff037e24 */ /* 0x000fce000f8e00ff */
.L_x_541:
[----:B------:R-:W-:-:S08]  /*19d20*/  NOP ;  /* 0x0000000000007918 */ /* 0x000fd00000000000 */
[----:B0-----:R-:W0:-:S00]  /*19d30*/  USETMAXREG.DEALLOC.CTAPOOL 0x18 ;  /* 0x00000018000079c8 */ /* 0x001e0000080e0500 */
[----:B------:R-:W-:-:S13]  /*19d40*/  ISETP.NE.AND P0, PT, RZ, UR10, PT ;  /* 0x0000000aff007c0c */ /* 0x000fda000bf05270 */
[----:B------:R-:W-:Y:S05]  /*19d50*/  @P0 EXIT ;  /* 0x000000000000094d */ /* 0x000fea0003800000 */
[----:B0-----:R-:W-:Y:S01]  /*19d60*/  LOP3.LUT P0, RZ, R0, 0xff, RZ, 0xc0, !PT ;  /* 0x000000ff00ff7812 */ /* 0x001fe2000780c0ff */
[----:B------:R-:W-:Y:S02]  /*19d70*/  IMAD.MOV.U32 R0, RZ, RZ, 0x1 ;  /* 0x00000001ff007424 */ /* 0x000fe400078e00ff */
[----:B------:R-:W-:-:S10]  /*19d80*/  IMAD.MOV.U32 R6, RZ, RZ, RZ ;  /* 0x000000ffff067224 */ /* 0x000fd400078e00ff */
[----:B------:R-:W-:Y:S05]  /*19d90*/  @!P0 BRA `(.L_x_544) ;  /* 0x0000000c00548947 */ /* 0x000fea0003800000 */
[----:B------:R-:W0:Y:S01]  /*19da0*/  S2R R4, SR_TID.X ;  /* 0x0000000000047919 */ /* 0x000e220000002100 */
[----:B------:R-:W-:Y:S01]  /*19db0*/  ULDC UR4, c[0x0][0x28c] ;  /* 0x0000a30000047ab9 */ /* 0x000fe20000000800 */
[----:B------:R-:W-:Y:S01]  /*19dc0*/  ULDC UR6, c[0x0][0x658] ;  /* 0x0001960000067ab9 */ /* 0x000fe20000000800 */
[----:B------:R-:W-:Y:S01]  /*19dd0*/  UIADD3 UR10, UR4, 0x1f, URZ ;  /* 0x0000001f040a7890 */ /* 0x000fe2000fffe03f */
[----:B------:R-:W-:Y:S01]  /*19de0*/  BSSY B0, `(.L_x_544) ;  /* 0x00000d0000007945 */ /* 0x000fe20003800000 */
[----:B------:R-:W-:Y:S01]  /*19df0*/  UMOV UR7, 0xffffffff ;  /* 0xffffffff00077882 */ /* 0x000fe20000000000 */
[----:B------:R-:W-:Y:S01]  /*19e00*/  ULDC UR5, c[0x0][0x600] ;  /* 0x0001800000057ab9 */ /* 0x000fe20000000800 */
[----:B------:R-:W-:Y:S01]  /*19e10*/  UMOV UR9, 0x1 ;  /* 0x0000000100097882 */ /* 0x000fe20000000000 */
[----:B------:R-:W-:Y:S01]  /*19e20*/  USHF.L.U32 UR7, UR7, UR6, URZ ;  /* 0x0000000607077299 */ /* 0x000fe2000800063f */
[----:B------:R-:W-:Y:S01]  /*19e30*/  IMAD.MOV.U32 R8, RZ, RZ, 0x1 ;  /* 0x00000001ff087424 */ /* 0x000fe200078e00ff */
[----:B------:R-:W-:Y:S01]  /*19e40*/  UIADD3 UR4, UR5, -0x1, URZ ;  /* 0xffffffff05047890 */ /* 0x000fe2000fffe03f */
[----:B------:R-:W-:Y:S01]  /*19e50*/  IMAD.MOV.U32 R0, RZ, RZ, 0x1 ;  /* 0x00000001ff007424 */ /* 0x000fe200078e00ff */
[----:B------:R-:W-:Y:S01]  /*19e60*/  USHF.R.S32.HI UR11, URZ, 0x1f, UR10 ;  /* 0x0000001f3f0b7899 */ /* 0x000fe2000801140a */
[----:B------:R-:W-:Y:S01]  /*19e70*/  IMAD.MOV.U32 R6, RZ, RZ, RZ ;  /* 0x000000ffff067224 */ /* 0x000fe200078e00ff */
[----:B------:R-:W-:Y:S01]  /*19e80*/  ULDC UR8, c[0x0][0xc] ;  /* 0x0000030000087ab9 */ /* 0x000fe20000000800 */
[----:B------:R-:W-:-:S02]  /*19e90*/  USHF.L.U32 UR5, UR9, UR6, URZ ;  /* 0x0000000609057299 */ /* 0x000fc4000800063f */
[----:B------:R-:W-:Y:S01]  /*19ea0*/  ULEA.HI UR11, UR11, UR10, URZ, 0x5 ;  /* 0x0000000a0b0b7291 */ /* 0x000fe2000f8f283f */
[----:B------:R-:W-:Y:S01]  /*19eb0*/  ULDC UR9, c[0x0][0x10] ;  /* 0x0000040000097ab9 */ /* 0x000fe20000000800 */
[----:B------:R-:W-:Y:S02]  /*19ec0*/  ULOP3.LUT UR6, URZ, UR7, URZ, 0x33, !UPT ;  /* 0x000000073f067292 */ /* 0x000fe4000f8e333f */
[----:B------:R-:W-:Y:S01]  /*19ed0*/  UIMAD.WIDE.U32 UR8, UR8, UR9, URZ ;  /* 0x00000009080872a5 */ /* 0x000fe2000f8e003f */
[----:B------:R-:W-:Y:S01]  /*19ee0*/  ULDC UR7, c[0x0][0x14] ;  /* 0x0000050000077ab9 */ /* 0x000fe20000000800 */
[----:B------:R-:W-:Y:S02]  /*19ef0*/  USHF.R.S32.HI UR18, URZ, 0x5, UR11 ;  /* 0x000000053f127899 */ /* 0x000fe4000801140b */
[----:B------:R-:W-:Y:S02]  /*19f00*/  UIMAD.WIDE.U32 UR20, UR8, UR7, URZ ;  /* 0x00000007081472a5 */ /* 0x000fe4000f8e003f */
[----:B------:R-:W-:-:S02]  /*19f10*/  UIMAD UR13, UR9, UR7, URZ ;  /* 0x00000007090d72a4 */ /* 0x000fc4000f8e023f */
[----:B------:R-:W-:Y:S01]  /*19f20*/  ULOP3.LUT UR24, UR40, 0x2, URZ, 0xfc, !UPT ;  /* 0x0000000228187892 */ /* 0x000fe2000f8efc3f */
[C---:B0-----:R-:W-:Y:S01]  /*19f30*/  LOP3.LUT P2, RZ, R4.reuse, 0x7f, RZ, 0xc0, !PT ;  /* 0x0000007f04ff7812 */ /* 0x041fe2000784c0ff */
[----:B------:R-:W-:Y:S01]  /*19f40*/  UIADD3 UR13, UR21, UR13, URZ ;  /* 0x0000000d150d7290 */ /* 0x000fe2000fffe03f */
[----:B------:R-:W-:Y:S01]  /*19f50*/  LOP3.LUT P0, RZ, R4, 0x1f, RZ, 0xc0, !PT ;  /* 0x0000001f04ff7812 */ /* 0x000fe2000780c0ff */
[----:B------:R-:W-:Y:S01]  /*19f60*/  UIADD3 UR25, UR18, 0x1, URZ ;  /* 0x0000000112197890 */ /* 0x000fe2000fffe03f */
[----:B------:R-:W-:Y:S02]  /*19f70*/  ULDC.64 UR22, c[0x0][0x198] ;  /* 0x0000660000167ab9 */ /* 0x000fe40000000a00 */
[----:B------:R-:W-:-:S13]  /*19f80*/  PLOP3.LUT P0, PT, P0, P2, PT, 0x8a, 0x0 ;  /* 0x000000000000781c */ /* 0x000fda0000705172 */
.L_x_556:
[----:B------:R-:W-:-:S03]  /*19f90*/  UMOV UR7, 0xffffffff ;  /* 0xffffffff00077882 */ /* 0x000fc60000000000 */
[----:B------:R-:W-:Y:S05]  /*19fa0*/  BRA.DIV UR7, `(.L_x_545) ;  /* 0x0000000e079c7947 */ /* 0x000fea000b800000 */
[----:B------:R-:W-:-:S13]  /*19fb0*/  ELECT P6, URZ, PT ;  /* 0x00000000003f782f */ /* 0x000fda00038c0000 */
.L_x_566:
[----:B------:R-:W0:Y:S01]  /*19fc0*/  LDC R4, c[0x0][0x28c] ;  /* 0x0000a300ff047b82 */ /* 0x000e220000000800 */
[----:B------:R-:W-:Y:S01]  /*19fd0*/  BSSY B1, `(.L_x_546) ;  /* 0x0000035000017945 */ /* 0x000fe20003800000 */
[----:B0-----:R-:W-:-:S13]  /*19fe0*/  ISETP.LT.OR P6, PT, R4, 0x1, !P6 ;  /* 0x000000010400780c */ /* 0x001fda00077c1670 */
[----:B------:R-:W-:Y:S05]  /*19ff0*/  @P6 BRA `(.L_x_547) ;  /* 0x0000000000c86947 */ /* 0x000fea0003800000 */
[----:B------:R-:W-:Y:S01]  /*1a000*/  IMAD.SHL.U32 R11, R3, 0x100, RZ ;  /* 0x00000100030b7824 */ /* 0x000fe200078e00ff */
[----:B------:R-:W-:Y:S01]  /*1a010*/  SHF.L.U32 R2, R2, 0x8, RZ ;  /* 0x0000000802027819 */ /* 0x000fe200000006ff */
[----:B------:R-:W-:Y:S02]  /*1a020*/  IMAD.MOV.U32 R12, RZ, RZ, RZ ;  /* 0x000000ffff0c7224 */ /* 0x000fe400078e00ff */
[----:B------:R-:W-:Y:S02]  /*1a030*/  IMAD.U32 R14, RZ, RZ, UR25 ;  /* 0x00000019ff0e7e24 */ /* 0x000fe4000f8e00ff */
[----:B------:R-:W-:Y:S02]  /*1a040*/  IMAD.MOV.U32 R3, RZ, RZ, R0 ;  /* 0x000000ffff037224 */ /* 0x000fe400078e0000 */
[----:B------:R-:W-:-:S07]  /*1a050*/  IMAD.MOV.U32 R4, RZ, RZ, R6 ;  /* 0x000000ffff047224 */ /* 0x000fce00078e0006 */
.L_x_551:
[----:B------:R-:W0:Y:S01]  /*1a060*/  S2R R10, SR_CgaCtaId ;  /* 0x00000000000a7919 */ /* 0x000e220000008800 */
[----:B------:R-:W-:Y:S01]  /*1a070*/  MOV R5, 0x400 ;  /* 0x0000040000057802 */ /* 0x000fe20000000f00 */
[----:B------:R-:W1:Y:S03]  /*1a080*/  @!P2 LDC R7, c[0x0][0x500] ;  /* 0x00014000ff07ab82 */ /* 0x000e660000000800 */
[----:B0-----:R-:W-:Y:S02]  /*1a090*/  LEA R13, R10, R5, 0x18 ;  /* 0x000000050a0d7211 */ /* 0x001fe400078ec0ff */
[----:B------:R-:W-:-:S03]  /*1a0a0*/  SHF.L.U32 R5, R3, 0x1f, RZ ;  /* 0x0000001f03057819 */ /* 0x000fc600000006ff */
[----:B------:R-:W-:-:S04]  /*1a0b0*/  IMAD R10, R4, 0x8, R13 ;  /* 0x00000008040a7824 */ /* 0x000fc800078e020d */
[----:B------:R-:W0:Y:S02]  /*1a0c0*/  SYNCS.PHASECHK.TRANS64.TRYWAIT P1, [R10+URZ+0x18], R5 ;  /* 0x000018050a0075a7 */ /* 0x000e24000802017f */
[----:B01----:R-:W-:Y:S05]  /*1a0d0*/  @!P1 BRA `(.L_x_548) ;  /* 0x0000000c00709947 */ /* 0x003fea0003800000 */
.L_x_567:
[----:B------:R-:W-:Y:S01]  /*1a0e0*/  UPRMT UR7, UR24, 0x9910, URZ ;  /* 0x0000991018077896 */ /* 0x000fe2000800003f */
[----:B------:R1:W-:Y:S03]  /*1a0f0*/  @!P2 SYNCS.ARRIVE.TRANS64 RZ, [R10+URZ], R7 ;  /* 0x000000070affa9a7 */ /* 0x0003e6000800003f */
[----:B------:R-:W-:-:S06]  /*1a100*/  UISETP.NE.AND UP0, UPT, UR7, 0x2, UPT ;  /* 0x000000020700788c */ /* 0x000fcc000bf05270 */
[----:B------:R-:W-:-:S13]  /*1a110*/  PLOP3.LUT P1, PT, PT, PT, UP0, 0x80, 0x0 ;  /* 0x000000000000781c */ /* 0x000fda0003f2f008 */
[----:B-1----:R-:W-:Y:S05]  /*1a120*/  @P1 BRA `(.L_x_549) ;  /* 0x0000000000041947 */ /* 0x002fea0003800000 */
[----:B------:R-:W-:Y:S01]  /*1a130*/  BPT.TRAP 0x1 ;  /* 0x000000040000795c */ /* 0x000fe20000300000 */
.L_x_549:
[----:B------:R-:W-:Y:S05]  /*1a140*/  @P0 BRA `(.L_x_550) ;  /* 0x0000000000040947 */ /* 0x000fea0003800000 */
[----:B------:R-:W-:Y:S01]  /*1a150*/  BPT.TRAP 0x1 ;  /* 0x000000040000795c */ /* 0x000fe20000300000 */
.L_x_550:
[----:B------:R-:W-:Y:S01]  /*1a160*/  IMAD R13, R4, 0x8000, R13 ;  /* 0x00008000040d7824 */ /* 0x000fe200078e020d */
[----:B------:R-:W-:Y:S01]  /*1a170*/  R2UR UR9, R10 ;  /* 0x000000000a0972ca */ /* 0x000fe200000e0000 */
[----:B------:R-:W-:Y:S01]  /*1a180*/  VIADD R14, R14, 0xffffffff ;  /* 0xffffffff0e0e7836 */ /* 0x000fe20000000000 */
[----:B------:R-:W-:Y:S01]  /*1a190*/  UIADD3 UR14, UP0, UR22, 0xf0, URZ ;  /* 0x000000f0160e7890 */ /* 0x000fe2000ff1e03f */
[----:B------:R-:W-:Y:S01]  /*1a1a0*/  R2UR UR11, R11 ;  /* 0x000000000b0b72ca */ /* 0x000fe200000e0000 */
[----:B------:R-:W-:Y:S01]  /*1a1b0*/  UIADD3 UR26, UP1, UR22, 0x1f0, URZ ;  /* 0x000001f0161a7890 */ /* 0x000fe2000ff3e03f */
[----:B------:R-:W-:Y:S01]  /*1a1c0*/  R2UR UR7, R13 ;  /* 0x000000000d0772ca */ /* 0x000fe200000e0000 */
[----:B------:R-:W-:Y:S01]  /*1a1d0*/  UIADD3.X UR15, URZ, UR23, URZ, UP0, !UPT ;  /* 0x000000173f0f7290 */ /* 0x000fe200087fe43f */
[----:B------:R-:W-:Y:S01]  /*1a1e0*/  R2UR UR10, R12 ;  /* 0x000000000c0a72ca */ /* 0x000fe200000e0000 */
[----:B------:R-:W-:Y:S01]  /*1a1f0*/  VIADD R4, R4, 0x1 ;  /* 0x0000000104047836 */ /* 0x000fe20000000000 */
[----:B------:R-:W-:Y:S01]  /*1a200*/  R2UR UR12, R9 ;  /* 0x00000000090c72ca */ /* 0x000fe200000e0000 */
[----:B------:R-:W-:Y:S01]  /*1a210*/  UIADD3.X UR27, URZ, UR23, URZ, UP1, !UPT ;  /* 0x000000173f1b7290 */ /* 0x000fe20008ffe43f */
[----:B------:R-:W-:Y:S01]  /*1a220*/  R2UR UR19, R2 ;  /* 0x00000000021372ca */ /* 0x000fe200000e0000 */
[----:B------:R-:W-:Y:S01]  /*1a230*/  UMOV UR16, 0x0 ;  /* 0x0000000000107882 */ /* 0x000fe20000000000 */
[----:B------:R-:W-:Y:S01]  /*1a240*/  ISETP.GT.AND P3, PT, R14, 0x1, PT ;  /* 0x000000010e00780c */ /* 0x000fe20003f64270 */
[----:B------:R-:W-:Y:S01]  /*1a250*/  UMOV UR17, 0x10000000 ;  /* 0x1000000000117882 */ /* 0x000fe20000000000 */
[----:B------:R-:W-:Y:S01]  /*1a260*/  ISETP.NE.AND P1, PT, R4, 0x3, PT ;  /* 0x000000030400780c */ /* 0x000fe20003f25270 */
[----:B------:R-:W-:-:S02]  /*1a270*/  VIADD R12, R12, 0x20 ;  /* 0x000000200c0c7836 */ /* 0x000fc40000000000 */
[----:B------:R-:W-:Y:S01]  /*1a280*/  UIADD3 UR8, UR7, 0x100, URZ ;  /* 0x0000010007087890 */ /* 0x000fe2000fffe03f */
[----:B0-----:R-:W-:Y:S01]  /*1a290*/  SEL R10, RZ, 0x1, P1 ;  /* 0x00000001ff0a7807 */ /* 0x001fe20000800000 */
[----:B------:R-:W-:Y:S01]  /*1a2a0*/  UIADD3 UR7, UR7, 0x18100, URZ ;  /* 0x0001810007077890 */ /* 0x000fe2000fffe03f */
[----:B------:R-:W-:Y:S02]  /*1a2b0*/  SEL R4, R4, RZ, P1 ;  /* 0x000000ff04047207 */ /* 0x000fe40000800000 */
[----:B------:R-:W-:-:S04]  /*1a2c0*/  LOP3.LUT R3, R3, R10, RZ, 0x3c, !PT ;  /* 0x0000000a03037212 */ /* 0x000fc800078e3cff */
[----:B------:R0:W-:Y:S02]  /*1a2d0*/  UTMALDG.3D [UR8], [UR14], desc[UR16] ;  /* 0x000010080e0075b4 */ /* 0x0001e40008011000 */
[----:B0-----:R-:W-:Y:S01]  /*1a2e0*/  UMOV UR8, UR7 ;  /* 0x0000000700087c82 */ /* 0x001fe20008000000 */
[----:B------:R-:W-:Y:S02]  /*1a2f0*/  UMOV UR11, UR19 ;  /* 0x00000013000b7c82 */ /* 0x000fe40008000000 */
[----:B------:R0:W-:Y:S02]  /*1a300*/  UTMALDG.3D [UR8], [UR26], desc[UR16] ;  /* 0x000010081a0075b4 */ /* 0x0001e40008011000 */
[----:B0-----:R-:W-:Y:S05]  /*1a310*/  @P3 BRA `(.L_x_551) ;  /* 0xfffffffc00503947 */ /* 0x001fea000383ffff */
.L_x_547:
[----:B------:R-:W-:Y:S05]  /*1a320*/  BSYNC B1 ;  /* 0x0000000000017941 */ /* 0x000fea0003800000 */
.L_x_546:
[----:B------:R-:W2:Y:S01]  /*1a330*/  LDL.LU R13, [R1+0x200] ;  /* 0x00020000010d7983 */ /* 0x000ea20000300800 */
[----:B------:R-:W-:Y:S01]  /*1a340*/  LOP3.LUT P1, RZ, R8, 0xff, RZ, 0xc0, !PT ;  /* 0x000000ff08ff7812 */ /* 0x000fe2000782c0ff */
[----:B------:R-:W-:Y:S01]  /*1a350*/  ULDC.64 UR8, c[0x0][0x650] ;  /* 0x0001940000087ab9 */ /* 0x000fe20000000a00 */
[----:B------:R-:W-:Y:S01]  /*1a360*/  IADD3 R6, R6, UR18, RZ ;  /* 0x0000001206067c10 */ /* 0x000fe2000fffe0ff */
[----:B------:R-:W-:Y:S01]  /*1a370*/  UISETP.GE.U32.AND UP0, UPT, UR18, 0x3, UPT ;  /* 0x000000031200788c */ /* 0x000fe2000bf06070 */
[----:B------:R-:W-:Y:S01]  /*1a380*/  BSSY B1, `(.L_x_552) ;  /* 0x0000073000017945 */ /* 0x000fe20003800000 */
[----:B------:R-:W-:Y:S01]  /*1a390*/  IMAD.MOV.U32 R9, RZ, RZ, -0x1 ;  /* 0xffffffffff097424 */ /* 0x000fe200078e00ff */
[----:B------:R-:W-:Y:S02]  /*1a3a0*/  PRMT R4, RZ, 0x7610, R4 ;  /* 0x00007610ff047816 */ /* 0x000fe40000000004 */
[----:B------:R-:W-:Y:S02]  /*1a3b0*/  PRMT R8, RZ, 0x7610, R8 ;  /* 0x00007610ff087816 */ /* 0x000fe40000000008 */
[----:B------:R-:W-:-:S03]  /*1a3c0*/  PLOP3.LUT P3, PT, PT, PT, UP0, 0x80, 0x0 ;  /* 0x000000000000781c */ /* 0x000fc60003f6f008 */
[----:B------:R-:W0:Y:S01]  /*1a3d0*/  @P1 S2R R3, SR_CgaCtaId ;  /* 0x0000000000031919 */ /* 0x000e220000008800 */
[----:B------:R-:W-:-:S04]  /*1a3e0*/  @P1 MOV R2, 0x400 ;  /* 0x0000040000021802 */ /* 0x000fc80000000f00 */
[----:B0-----:R-:W-:-:S04]  /*1a3f0*/  @P1 LEA R2, R3, R2, 0x18 ;  /* 0x0000000203021211 */ /* 0x001fc800078ec0ff */
[----:B------:R0:W-:Y:S01]  /*1a400*/  @P1 SYNCS.ARRIVE.TRANS64.A1T0 RZ, [R2+URZ+0x48], RZ ;  /* 0x000048ff02ff19a7 */ /* 0x0001e2000810003f */
[----:B------:R-:W-:Y:S01]  /*1a410*/  ISETP.GT.U32.AND P1, PT, R6, 0x2, PT ;  /* 0x000000020600780c */ /* 0x000fe20003f24070 */
[----:B0-----:R-:W-:-:S05]  /*1a420*/  IMAD.U32 R2, RZ, RZ, UR18 ;  /* 0x00000012ff027e24 */ /* 0x001fca000f8e00ff */
[----:B------:R-:W-:Y:S01]  /*1a430*/  ISETP.LT.U32.AND P1, PT, R2, 0x3, P1 ;  /* 0x000000030200780c */ /* 0x000fe20000f21070 */
[----:B------:R-:W-:-:S04]  /*1a440*/  IMAD.WIDE.U32 R2, R6, -0x55555555, RZ ;  /* 0xaaaaaaab06027825 */ /* 0x000fc800078e00ff */
[----:B------:R-:W-:Y:S01]  /*1a450*/  IMAD.MOV.U32 R2, RZ, RZ, -0x1 ;  /* 0xffffffffff027424 */ /* 0x000fe200078e00ff */
[----:B------:R-:W-:Y:S02]  /*1a460*/  SHF.R.U32.HI R5, RZ, 0x1, R3 ;  /* 0x00000001ff057819 */ /* 0x000fe40000011603 */
[----:B------:R-:W-:-:S03]  /*1a470*/  SEL R3, RZ, 0x1, !P1 ;  /* 0x00000001ff037807 */ /* 0x000fc60004800000 */
[----:B------:R-:W-:Y:S01]  /*1a480*/  IMAD R6, R5, -0x3, R6 ;  /* 0xfffffffd05067824 */ /* 0x000fe200078e0206 */
[----:B------:R-:W-:Y:S01]  /*1a490*/  LOP3.LUT R0, R0, R3, RZ, 0x3c, !PT ;  /* 0x0000000300007212 */ /* 0x000fe200078e3cff */
[----:B------:R-:W-:-:S03]  /*1a4a0*/  IMAD.MOV.U32 R3, RZ, RZ, -0x1 ;  /* 0xffffffffff037424 */ /* 0x000fc600078e00ff */
[----:B------:R-:W-:Y:S02]  /*1a4b0*/  @P3 LOP3.LUT R0, R0, 0x1, R5, 0x78, !PT ;  /* 0x0000000100003812 */ /* 0x000fe400078e7805 */
[----:B--2---:R-:W-:-:S04]  /*1a4c0*/  IADD3 R13, P1, R13, UR20, RZ ;  /* 0x000000140d0d7c10 */ /* 0x004fc8000ff3e0ff */
[----:B------:R-:W-:Y:S01]  /*1a4d0*/  IADD3.X R17, R17, UR13, RZ, P1, !PT ;  /* 0x0000000d11117c10 */ /* 0x000fe20008ffe4ff */
[----:B------:R0:W-:Y:S01]  /*1a4e0*/  STL [R1+0x200], R13 ;  /* 0x0002000d01007387 */ /* 0x0001e20000100800 */
[----:B------:R-:W-:-:S04]  /*1a4f0*/  ISETP.GE.U32.AND P1, PT, R13, UR8, PT ;  /* 0x000000080d007c0c */ /* 0x000fc8000bf26070 */
[----:B------:R-:W-:-:S13]  /*1a500*/  ISETP.GE.U32.AND.EX P1, PT, R17, UR9, PT, P1 ;  /* 0x0000000911007c0c */ /* 0x000fda000bf26110 */
[----:B0-----:R-:W-:Y:S05]  /*1a510*/  @P1 BRA `(.L_x_553) ;  /* 0x0000000400641947 */ /* 0x001fea0003800000 */
[----:B------:R-:W0:Y:S01]  /*1a520*/  S2R R7, SR_CTAID.X ;  /* 0x0000000000077919 */ /* 0x000e220000002500 */
[----:B------:R-:W-:Y:S01]  /*1a530*/  ULDC UR7, c[0x0][0x150] ;  /* 0x0000540000077ab9 */ /* 0x000fe20000000800 */
[----:B------:R-:W1:Y:S01]  /*1a540*/  LDC R4, c[0x0][0x144] ;  /* 0x00005100ff047b82 */ /* 0x000e620000000800 */
[----:B------:R-:W-:Y:S01]  /*1a550*/  UISETP.NE.AND UP0, UPT, UR45, URZ, UPT ;  /* 0x0000003f2d00728c */ /* 0x000fe2000bf05270 */
[----:B------:R-:W2:Y:S01]  /*1a560*/  S2R R5, SR_CTAID.Y ;  /* 0x0000000000057919 */ /* 0x000ea20000002600 */
[----:B------:R-:W-:Y:S01]  /*1a570*/  ULDC.64 UR8, c[0x0][0x628] ;  /* 0x00018a0000087ab9 */ /* 0x000fe20000000a00 */
[----:B------:R-:W-:-:S03]  /*1a580*/  ULDC UR10, c[0x0][0x630] ;  /* 0x00018c00000a7ab9 */ /* 0x000fc60000000800 */
[----:B------:R-:W-:Y:S01]  /*1a590*/  PLOP3.LUT P1, PT, PT, PT, UP0, 0x80, 0x0 ;  /* 0x000000000000781c */ /* 0x000fe20003f2f008 */
[----:B------:R-:W3:Y:S01]  /*1a5a0*/  LDC R10, c[0x0][0x148] ;  /* 0x00005200ff0a7b82 */ /* 0x000ee20000000800 */
[----:B0-----:R-:W-:Y:S02]  /*1a5b0*/  I2FP.F32.U32 R2, R7 ;  /* 0x0000000700027245 */ /* 0x001fe40000201000 */
[----:B--2---:R-:W-:-:S03]  /*1a5c0*/  I2FP.F32.U32 R3, R5 ;  /* 0x0000000500037245 */ /* 0x004fc60000201000 */
[----:B------:R-:W-:Y:S01]  /*1a5d0*/  FMUL R2, R2, UR7 ;  /* 0x0000000702027c20 */ /* 0x000fe20008400000 */
[----:B------:R-:W-:Y:S02]  /*1a5e0*/  ULDC UR7, c[0x0][0x154] ;  /* 0x0000550000077ab9 */ /* 0x000fe40000000800 */
[----:B------:R-:W-:-:S03]  /*1a5f0*/  FMUL R9, R3, UR7 ;  /* 0x0000000703097c20 */ /* 0x000fc60008400000 */
[----:B------:R-:W0:Y:S08]  /*1a600*/  F2I.U32.TRUNC.NTZ R2, R2 ;  /* 0x0000000200027305 */ /* 0x000e30000020f000 */
[----:B------:R-:W2:Y:S01]  /*1a610*/  F2I.U32.TRUNC.NTZ R9, R9 ;  /* 0x0000000900097305 */ /* 0x000ea2000020f000 */
[----:B0-----:R-:W-:Y:S02]  /*1a620*/  IMAD.MOV R3, RZ, RZ, -R2 ;  /* 0x000000ffff037224 */ /* 0x001fe400078e0a02 */
[----:B------:R-:W-:-:S02]  /*1a630*/  IMAD.MOV.U32 R2, RZ, RZ, R13 ;  /* 0x000000ffff027224 */ /* 0x000fc400078e000d */
[----:B-1----:R-:W-:Y:S02]  /*1a640*/  IMAD R7, R4, R3, R7 ;  /* 0x0000000304077224 */ /* 0x002fe400078e0207 */
[----:B--2---:R-:W-:-:S04]  /*1a650*/  IMAD.MOV R3, RZ, RZ, -R9 ;  /* 0x000000ffff037224 */ /* 0x004fc800078e0a09 */
[----:B---3--:R-:W-:Y:S01]  /*1a660*/  @P1 IMAD R7, R10, R3, R5 ;  /* 0x000000030a071224 */ /* 0x008fe200078e0205 */
[----:B------:R-:W-:Y:S01]  /*1a670*/  ISETP.NE.U32.AND P1, PT, RZ, UR8, PT ;  /* 0x00000008ff007c0c */ /* 0x000fe2000bf25070 */
[----:B------:R-:W-:-:S03]  /*1a680*/  IMAD.MOV.U32 R3, RZ, RZ, R17 ;  /* 0x000000ffff037224 */ /* 0x000fc600078e0011 */
[----:B------:R-:W-:-:S13]  /*1a690*/  ISETP.NE.AND.EX P1, PT, RZ, UR9, PT, P1 ;  /* 0x00000009ff007c0c */ /* 0x000fda000bf25310 */
[----:B------:R-:W-:Y:S05]  /*1a6a0*/  @!P1 BRA `(.L_x_554) ;  /* 0x0000000000289947 */ /* 0x000fea0003800000 */
[----:B------:R-:W-:Y:S02]  /*1a6b0*/  ULDC UR7, c[0x0][0x634] ;  /* 0x00018d0000077ab9 */ /* 0x000fe40000000800 */
[----:B------:R-:W-:-:S05]  /*1a6c0*/  IADD3 R3, P1, R13, UR7, RZ ;  /* 0x000000070d037c10 */ /* 0x000fca000ff3e0ff */
[----:B------:R-:W-:-:S04]  /*1a6d0*/  IMAD.X R9, RZ, RZ, R17, P1 ;  /* 0x000000ffff097224 */ /* 0x000fc800008e0611 */
[----:B------:R-:W-:-:S04]  /*1a6e0*/  IMAD.WIDE.U32 R4, R9, UR8, RZ ;  /* 0x0000000809047c25 */ /* 0x000fc8000f8e00ff */
[----:B------:R-:W-:-:S04]  /*1a6f0*/  IMAD.WIDE.U32 R4, P1, R3, UR9, R4 ;  /* 0x0000000903047c25 */ /* 0x000fc8000f820004 */
[----:B------:R-:W-:Y:S01]  /*1a700*/  IMAD.WIDE.U32 R2, R3, UR8, RZ ;  /* 0x0000000803027c25 */ /* 0x000fe2000f8e00ff */
[----:B------:R-:W-:-:S04]  /*1a710*/  MOV R2, R5 ;  /* 0x0000000500027202 */ /* 0x000fc80000000f00 */
[----:B------:R-:W-:Y:S01]  /*1a720*/  IADD3 RZ, P3, R3, R4, RZ ;  /* 0x0000000403ff7210 */ /* 0x000fe20007f7e0ff */
[----:B------:R-:W-:-:S04]  /*1a730*/  IMAD.X R3, RZ, RZ, RZ, P1 ;  /* 0x000000ffff037224 */ /* 0x000fc800008e06ff */
[----:B------:R-:W-:-:S08]  /*1a740*/  IMAD.WIDE.U32.X R2, R9, UR9, R2, P3 ;  /* 0x0000000909027c25 */ /* 0x000fd000098e0402 */
.L_x_554:
[--C-:B------:R-:W-:Y:S01]  /*1a750*/  SHF.R.U64 R9, R2, UR10, R3.reuse ;  /* 0x0000000a02097c19 */ /* 0x100fe20008001203 */
[----:B------:R-:W-:Y:S01]  /*1a760*/  ULDC.64 UR8, c[0x0][0x620] ;  /* 0x0001880000087ab9 */ /* 0x000fe20000000a00 */
[----:B------:R-:W-:Y:S01]  /*1a770*/  SHF.R.U32.HI R2, RZ, UR10, R3 ;  /* 0x0000000aff027c19 */ /* 0x000fe20008011603 */
[----:B------:R-:W-:Y:S01]  /*1a780*/  IMAD.MOV.U32 R3, RZ, RZ, R17 ;  /* 0x000000ffff037224 */ /* 0x000fe200078e0011 */
[----:B------:R-:W-:Y:S01]  /*1a790*/  IADD3 R11, P1, RZ, -R9, RZ ;  /* 0x80000009ff0b7210 */ /* 0x000fe20007f3e0ff */
[----:B------:R-:W-:-:S04]  /*1a7a0*/  ULDC UR7, c[0x0][0x618] ;  /* 0x0001860000077ab9 */ /* 0x000fc80000000800 */
[----:B------:R-:W-:-:S04]  /*1a7b0*/  IMAD.X R2, RZ, RZ, ~R2, P1 ;  /* 0x000000ffff027224 */ /* 0x000fc800008e0e02 */
[----:B------:R-:W-:-:S04]  /*1a7c0*/  IMAD R2, R2, UR8, RZ ;  /* 0x0000000802027c24 */ /* 0x000fc8000f8e02ff */
[----:B------:R-:W-:Y:S02]  /*1a7d0*/  IMAD R5, R11, UR9, R2 ;  /* 0x000000090b057c24 */ /* 0x000fe4000f8e0202 */
[----:B------:R-:W-:-:S04]  /*1a7e0*/  IMAD.MOV.U32 R2, RZ, RZ, R13 ;  /* 0x000000ffff027224 */ /* 0x000fc800078e000d */
[----:B------:R-:W-:Y:S01]  /*1a7f0*/  IMAD.WIDE.U32 R2, R11, UR8, R2 ;  /* 0x000000080b027c25 */ /* 0x000fe2000f8e0002 */
[----:B------:R-:W-:Y:S02]  /*1a800*/  ULDC.64 UR8, c[0x0][0x640] ;  /* 0x0001900000087ab9 */ /* 0x000fe40000000a00 */
[----:B------:R-:W-:Y:S01]  /*1a810*/  ISETP.NE.U32.AND P1, PT, RZ, UR8, PT ;  /* 0x00000008ff007c0c */ /* 0x000fe2000bf25070 */
[----:B------:R-:W-:-:S03]  /*1a820*/  IMAD.IADD R3, R3, 0x1, R5 ;  /* 0x0000000103037824 */ /* 0x000fc600078e0205 */
[----:B------:R-:W-:Y:S02]  /*1a830*/  ISETP.NE.AND.EX P1, PT, RZ, UR9, PT, P1 ;  /* 0x00000009ff007c0c */ /* 0x000fe4000bf25310 */
[--C-:B------:R-:W-:Y:S02]  /*1a840*/  SHF.R.U64 R10, R2, UR7, R3.reuse ;  /* 0x00000007020a7c19 */ /* 0x100fe40008001203 */
[----:B------:R-:W-:Y:S01]  /*1a850*/  SHF.R.U32.HI R3, RZ, UR7, R3 ;  /* 0x00000007ff037c19 */ /* 0x000fe20008011603 */
[----:B------:R-:W-:-:S03]  /*1a860*/  ULDC UR7, c[0x0][0x608] ;  /* 0x0001820000077ab9 */ /* 0x000fc60000000800 */
[--C-:B------:R-:W-:Y:S02]  /*1a870*/  SHF.R.U64 R12, R10, UR7, R3.reuse ;  /* 0x000000070a0c7c19 */ /* 0x100fe40008001203 */
[----:B------:R-:W-:Y:S01]  /*1a880*/  SHF.R.U32.HI R3, RZ, UR7, R3 ;  /* 0x00000007ff037c19 */ /* 0x000fe20008011603 */
[----:B------:R-:W-:-:S03]  /*1a890*/  ULDC UR7, c[0x0][0x658] ;  /* 0x0001960000077ab9 */ /* 0x000fc60000000800 */
[--C-:B------:R-:W-:Y:S02]  /*1a8a0*/  SHF.R.U64 R11, R12, UR7, R3.reuse ;  /* 0x000000070c0b7c19 */ /* 0x100fe40008001203 */
[----:B------:R-:W-:-:S03]  /*1a8b0*/  SHF.R.U32.HI R13, RZ, UR7, R3 ;  /* 0x00000007ff0d7c19 */ /* 0x000fc60008011603 */
[----:B------:R-:W-:Y:S02]  /*1a8c0*/  IMAD.MOV.U32 R2, RZ, RZ, R11 ;  /* 0x000000ffff027224 */ /* 0x000fe400078e000b */
[----:B------:R-:W-:Y:S01]  /*1a8d0*/  IMAD.MOV.U32 R3, RZ, RZ, R13 ;  /* 0x000000ffff037224 */ /* 0x000fe200078e000d */
[----:B------:R-:W-:Y:S06]  /*1a8e0*/  @!P1 BRA `(.L_x_555) ;  /* 0x0000000000289947 */ /* 0x000fec0003800000 */
[----:B------:R-:W-:Y:S02]  /*1a8f0*/  ULDC UR7, c[0x0][0x64c] ;  /* 0x0001930000077ab9 */ /* 0x000fe40000000800 */
[----:B------:R-:W-:-:S05]  /*1a900*/  IADD3 R3, P1, R11, UR7, RZ ;  /* 0x000000070b037c10 */ /* 0x000fca000ff3e0ff */
[----:B------:R-:W-:-:S04]  /*1a910*/  IMAD.X R13, RZ, RZ, R13, P1 ;  /* 0x000000ffff0d7224 */ /* 0x000fc800008e060d */
[----:B------:R-:W-:-:S04]  /*1a920*/  IMAD.WIDE.U32 R4, R13, UR8, RZ ;  /* 0x000000080d047c25 */ /* 0x000fc8000f8e00ff */
[----:B------:R-:W-:-:S04]  /*1a930*/  IMAD.WIDE.U32 R4, P1, R3, UR9, R4 ;  /* 0x0000000903047c25 */ /* 0x000fc8000f820004 */
[----:B------:R-:W-:-:S04]  /*1a940*/  IMAD.WIDE.U32 R2, R3, UR8, RZ ;  /* 0x0000000803027c25 */ /* 0x000fc8000f8e00ff */
[----:B------:R-:W-:Y:S01]  /*1a950*/  IMAD.MOV.U32 R2, RZ, RZ, R5 ;  /* 0x000000ffff027224 */ /* 0x000fe200078e0005 */
[----:B------:R-:W-:Y:S01]  /*1a960*/  IADD3 RZ, P3, R3, R4, RZ ;  /* 0x0000000403ff7210 */ /* 0x000fe20007f7e0ff */
[----:B------:R-:W-:-:S04]  /*1a970*/  IMAD.X R3, RZ, RZ, RZ, P1 ;  /* 0x000000ffff037224 */ /* 0x000fc800008e06ff */
[----:B------:R-:W-:-:S08]  /*1a980*/  IMAD.WIDE.U32.X R2, R13, UR9, R2, P3 ;  /* 0x000000090d027c25 */ /* 0x000fd000098e0402 */
.L_x_555:
[----:B------:R-:W-:Y:S01]  /*1a990*/  ULDC UR7, c[0x0][0x648] ;  /* 0x0001920000077ab9 */ /* 0x000fe20000000800 */
[----:B------:R-:W-:Y:S01]  /*1a9a0*/  LOP3.LUT R12, R12, UR6, RZ, 0xc0, !PT ;  /* 0x000000060c0c7c12 */ /* 0x000fe2000f8ec0ff */
[----:B------:R-:W-:Y:S01]  /*1a9b0*/  UISETP.NE.AND UP0, UPT, UR45, URZ, UPT ;  /* 0x0000003f2d00728c */ /* 0x000fe2000bf05270 */
[----:B------:R-:W-:Y:S01]  /*1a9c0*/  SHF.R.U64 R3, R2, UR7, R3 ;  /* 0x0000000702037c19 */ /* 0x000fe20008001203 */
[----:B------:R-:W-:Y:S01]  /*1a9d0*/  ULDC UR7, c[0x0][0x638] ;  /* 0x00018e0000077ab9 */ /* 0x000fe20000000800 */
[----:B------:R-:W-:-:S03]  /*1a9e0*/  LOP3.LUT R4, R10, UR4, RZ, 0xc0, !PT ;  /* 0x000000040a047c12 */ /* 0x000fc6000f8ec0ff */
[----:B------:R-:W-:Y:S01]  /*1a9f0*/  IMAD.MOV R2, RZ, RZ, -R3 ;  /* 0x000000ffff027224 */ /* 0x000fe200078e0a03 */
[----:B------:R-:W-:Y:S01]  /*1aa00*/  PLOP3.LUT P1, PT, PT, PT, UP0, 0x40, 0x0 ;  /* 0x000000000000781c */ /* 0x000fe20003f2e808 */
[----:B------:R-:W-:Y:S01]  /*1aa10*/  IMAD R12, R3, UR5, R12 ;  /* 0x00000005030c7c24 */ /* 0x000fe2000f8e020c */
[----:B------:R-:W-:Y:S01]  /*1aa20*/  PLOP3.LUT P3, PT, PT, PT, UP0, 0x40, 0x0 ;  /* 0x000000000000781c */ /* 0x000fe20003f6e808 */
[----:B------:R-:W-:Y:S01]  /*1aa30*/  IMAD R11, R2, UR7, R11 ;  /* 0x00000007020b7c24 */ /* 0x000fe2000f8e020b */
[----:B------:R-:W-:Y:S02]  /*1aa40*/  ULDC UR7, c[0x0][0x610] ;  /* 0x0001840000077ab9 */ /* 0x000fe40000000800 */
[----:B------:R-:W-:Y:S01]  /*1aa50*/  IMAD R7, R12, UR7, R7 ;  /* 0x000000070c077c24 */ /* 0x000fe2000f8e0207 */
[----:B------:R-:W-:Y:S02]  /*1aa60*/  ULDC UR7, c[0x0][0x600] ;  /* 0x0001800000077ab9 */ /* 0x000fe40000000800 */
[----:B------:R-:W-:-:S05]  /*1aa70*/  IMAD R4, R11, UR7, R4 ;  /* 0x000000070b047c24 */ /* 0x000fca000f8e0204 */
[----:B------:R-:W-:Y:S02]  /*1aa80*/  SEL R2, R4, R7, P1 ;  /* 0x0000000704027207 */ /* 0x000fe40000800000 */
[----:B------:R-:W-:Y:S02]  /*1aa90*/  SEL R3, R7, R4, P3 ;  /* 0x0000000407037207 */ /* 0x000fe40001800000 */
[----:B------:R-:W-:-:S07]  /*1aaa0*/  MOV R4, 0x1 ;  /* 0x0000000100047802 */ /* 0x000fce0000000f00 */
.L_x_553:
[----:B------:R-:W-:Y:S05]  /*1aab0*/  BSYNC B1 ;  /* 0x0000000000017941 */ /* 0x000fea0003800000 */
.L_x_552:
[----:B------:R-:W-:-:S13]  /*1aac0*/  LOP3.LUT P1, RZ, R4, 0xff, RZ, 0xc0, !PT ;  /* 0x000000ff04ff7812 */ /* 0x000fda000782c0ff */
[----:B------:R-:W-:Y:S05]  /*1aad0*/  @P1 BRA `(.L_x_556) ;  /* 0xfffffff4002c1947 */ /* 0x000fea000383ffff */
[----:B------:R-:W-:Y:S05]  /*1aae0*/  BSYNC B0 ;  /* 0x0000000000007941 */ /* 0x000fea0003800000 */
.L_x_544:
[----:B------:R-:W-:-:S03]  /*1aaf0*/  UMOV UR7, 0xffffffff ;  /* 0xffffffff00077882 */ /* 0x000fc60000000000 */
[----:B------:R-:W-:Y:S05]  /*1ab00*/  BRA.DIV UR7, `(.L_x_557) ;  /* 0x0000000207f87947 */ /* 0x000fea000b800000 */
[----:B------:R-:W-:-:S13]  /*1ab10*/  ELECT P6, URZ, PT ;  /* 0x00000000003f782f */ /* 0x000fda00038c0000 */
.L_x_570:
[----:B------:R-:W-:Y:S04]  /*1ab20*/  BSSY B0, `(.L_x_558) ;  /* 0x0000023000007945 */ /* 0x000fe80003800000 */
[----:B------:R-:W-:Y:S05]  /*1ab30*/  @!P6 BRA `(.L_x_559) ;  /* 0x000000000084e947 */ /* 0x000fea0003800000 */
[----:B------:R-:W-:-:S04]  /*1ab40*/  ULOP3.LUT UR7, UR40, 0x2, URZ, 0xfc, !UPT ;  /* 0x0000000228077892 */ /* 0x000fc8000f8efc3f */
[----:B------:R-:W-:-:S06]  /*1ab50*/  UISETP.NE.AND UP0, UPT, UR7, 0x3, UPT ;  /* 0x000000030700788c */ /* 0x000fcc000bf05270 */
[----:B------:R-:W-:-:S13]  /*1ab60*/  PLOP3.LUT P0, PT, PT, PT, UP0, 0x80, 0x0 ;  /* 0x000000000000781c */ /* 0x000fda0003f0f008 */
[----:B------:R-:W-:Y:S05]  /*1ab70*/  @!P0 BRA `(.L_x_560) ;  /* 0x0000000000048947 */ /* 0x000fea0003800000 */
[----:B------:R-:W-:Y:S01]  /*1ab80*/  BPT.TRAP 0x1 ;  /* 0x000000040000795c */ /* 0x000fe20000300000 */
.L_x_560:
[----:B------:R-:W0:Y:S01]  /*1ab90*/  S2R R3, SR_CgaCtaId ;  /* 0x0000000000037919 */ /* 0x000e220000008800 */
[----:B------:R-:W-:-:S04]  /*1aba0*/  MOV R2, 0x400 ;  /* 0x0000040000027802 */ /* 0x000fc80000000f00 */
[----:B0-----:R-:W-:Y:S02]  /*1abb0*/  LEA R3, R3, R2, 0x18 ;  /* 0x0000000203037211 */ /* 0x001fe400078ec0ff */
[----:B------:R-:W-:-:S03]  /*1abc0*/  SHF.L.U32 R2, R0, 0x1f, RZ ;  /* 0x0000001f00027819 */ /* 0x000fc600000006ff */
[----:B------:R-:W-:-:S04]  /*1abd0*/  VIADD R3, R3, 0x18 ;  /* 0x0000001803037836 */ /* 0x000fc80000000000 */
[----:B------:R-:W-:-:S04]  /*1abe0*/  IMAD R5, R6, 0x8, R3 ;  /* 0x0000000806057824 */ /* 0x000fc800078e0203 */
[----:B------:R-:W0:Y:S02]  /*1abf0*/  SYNCS.PHASECHK.TRANS64.TRYWAIT P0, [R5+URZ], R2 ;  /* 0x00000002050075a7 */ /* 0x000e24000800017f */
[----:B0-----:R-:W-:Y:S05]  /*1ac00*/  @!P0 BRA `(.L_x_561) ;  /* 0x0000000000d88947 */ /* 0x001fea0003800000 */
.L_x_571:
[----:B------:R-:W-:-:S05]  /*1ac10*/  VIADD R6, R6, 0x1 ;  /* 0x0000000106067836 */ /* 0x000fca0000000000 */
[----:B------:R-:W-:-:S04]  /*1ac20*/  ISETP.NE.AND P0, PT, R6, 0x3, PT ;  /* 0x000000030600780c */ /* 0x000fc80003f05270 */
[----:B0-----:R-:W-:Y:S02]  /*1ac30*/  SEL R5, RZ, 0x1, P0 ;  /* 0x00000001ff057807 */ /* 0x001fe40000000000 */
[----:B------:R-:W-:Y:S02]  /*1ac40*/  SEL R6, R6, RZ, P0 ;  /* 0x000000ff06067207 */ /* 0x000fe40000000000 */
[----:B------:R-:W-:-:S03]  /*1ac50*/  LOP3.LUT R5, R0, R5, RZ, 0x3c, !PT ;  /* 0x0000000500057212 */ /* 0x000fc600078e3cff */
[----:B------:R-:W-:Y:S01]  /*1ac60*/  IMAD R7, R6, 0x8, R3 ;  /* 0x0000000806077824 */ /* 0x000fe200078e0203 */
[----:B------:R-:W-:-:S04]  /*1ac70*/  SHF.L.U32 R0, R5, 0x1f, RZ ;  /* 0x0000001f05007819 */ /* 0x000fc800000006ff */
[----:B------:R-:W0:Y:S02]  /*1ac80*/  SYNCS.PHASECHK.TRANS64.TRYWAIT P0, [R7+URZ], R0 ;  /* 0x00000000070075a7 */ /* 0x000e24000800017f */
[----:B0-----:R-:W-:Y:S05]  /*1ac90*/  @!P0 BRA `(.L_x_562) ;  /* 0x0000000000c88947 */ /* 0x001fea0003800000 */
.L_x_572:
[----:B0-----:R-:W-:-:S05]  /*1aca0*/  VIADD R0, R6, 0x1 ;  /* 0x0000000106007836 */ /* 0x001fca0000000000 */
[----:B------:R-:W-:-:S04]  /*1acb0*/  ISETP.NE.AND P0, PT, R0, 0x3, PT ;  /* 0x000000030000780c */ /* 0x000fc80003f05270 */
[----:B------:R-:W-:Y:S02]  /*1acc0*/  SEL R2, RZ, 0x1, P0 ;  /* 0x00000001ff027807 */ /* 0x000fe40000000000 */
[----:B------:R-:W-:Y:S02]  /*1acd0*/  SEL R0, R0, RZ, P0 ;  /* 0x000000ff00007207 */ /* 0x000fe40000000000 */
[----:B------:R-:W-:-:S03]  /*1ace0*/  LOP3.LUT R2, R5, R2, RZ, 0x3c, !PT ;  /* 0x0000000205027212 */ /* 0x000fc600078e3cff */
[----:B------:R-:W-:Y:S01]  /*1acf0*/  IMAD R3, R0, 0x8, R3 ;  /* 0x0000000800037824 */ /* 0x000fe200078e0203 */
[----:B------:R-:W-:-:S07]  /*1ad00*/  SHF.L.U32 R0, R2, 0x1f, RZ ;  /* 0x0000001f02007819 */ /* 0x000fce00000006ff */
.L_x_563:
[----:B0-----:R0:W1:Y:S02]  /*1ad10*/  SYNCS.PHASECHK.TRANS64.TRYWAIT P0, [R3+URZ], R0 ;  /* 0x00000000030075a7 */ /* 0x001064000800017f */
[----:B-1----:R-:W-:Y:S05]  /*1ad20*/  @!P0 NANOSLEEP.SYNCS 0x989680 ;  /* 0x009896800000895d */ /* 0x002fea0003900000 */
[----:B------:R-:W1:Y:S02]  /*1ad30*/  @!P0 SYNCS.PHASECHK.TRANS64 P0, [R3+URZ], R0 ;  /* 0x00000000030085a7 */ /* 0x000e64000800007f */
[----:B-1----:R-:W-:Y:S05]  /*1ad40*/  @!P0 BRA `(.L_x_563) ;  /* 0xfffffffc00f08947 */ /* 0x002fea000383ffff */
.L_x_559:
[----:B------:R-:W-:Y:S05]  /*1ad50*/  BSYNC B0 ;  /* 0x0000000000007941 */ /* 0x000fea0003800000 */
.L_x_558:
[----:B------:R-:W-:Y:S05]  /*1ad60*/  EXIT ;  /* 0x000000000000794d */ /* 0x000fea0003800000 */
.L_x_17:
[----:B-1----:R1:W4:Y:S02]  /*1ad70*/  SYNCS.PHASECHK.TRANS64.TRYWAIT P1, [R3+URZ], R0 ;  /* 0x00000000030075a7 */ /* 0x002324000802017f */
[----:B----4-:R-:W-:Y:S05]  /*1ad80*/  @!P1 NANOSLEEP.SYNCS 0x989680 ;  /* 0x009896800000995d */ /* 0x010fea0003900000 */
[----:B------:R-:W4:Y:S02]  /*1ad90*/  @!P1 SYNCS.PHASECHK.TRANS64 P1, [R3+URZ], R0 ;  /* 0x00000000030095a7 */ /* 0x000f24000802007f */
[----:B----4-:R-:W-:Y:S05]  /*1ada0*/  @!P1 BRA `(.L_x_17) ;  /* 0xfffffffc00f09947 */ /* 0x010fea000383ffff */
[----:B------:R-:W-:Y:S05]  /*1adb0*/  BRA `(.L_x_16) ;  /* 0xfffffe64008c7947 */ /* 0x000fea000383ffff */
.L_x_22:
[----:B-1----:R-:W-:-:S04]  /*1adc0*/  IMAD.U32 R5, RZ, RZ, UR8 ;  /* 0x00000008ff057e24 */ /* 0x002fc8000f8e00ff */
[----:B------:R1:W2:Y:S03]  /*1add0*/  SYNCS.PHASECHK.TRANS64.TRYWAIT P1, [R5+URZ], R4 ;  /* 0x00000004050075a7 */ /* 0x0002a6000802017f */
[----:B--2---:R-:W-:Y:S05]  /*1ade0*/  @!P1 NANOSLEEP.SYNCS 0x989680 ;  /* 0x009896800000995d */ /* 0x004fea0003900000 */
[----:B------:R-:W2:Y:S02]  /*1adf0*/  @!P1 SYNCS.PHASECHK.TRANS64 P1, [R5+URZ], R4 ;  /* 0x00000004050095a7 */ /* 0x000ea4000802007f */
[----:B--2---:R-:W-:Y:S05]  /*1ae00*/  @!P1 BRA `(.L_x_22) ;  /* 0xfffffffc00ec9947 */ /* 0x004fea000383ffff */
[----:B------:R-:W-:Y:S05]  /*1ae10*/  BRA `(.L_x_21) ;  /* 0xfffffe9c00087947 */ /* 0x000fea000383ffff */
.L_x_545:
[----:B------:R-:W-:Y:S01]  /*1ae20*/  BSSY B1, `(.L_x_564) ;  /* 0x0000006000017945 */ /* 0x000fe20003800000 */
[----:B------:R-:W-:-:S07]  /*1ae30*/  IMAD.MOV.U32 R15, RZ, RZ, -0x1 ;  /* 0xffffffffff0f7424 */ /* 0x000fce00078e00ff */
[----:B------:R-:W-:Y:S05]  /*1ae40*/  WARPSYNC.COLLECTIVE R15, `(.L_x_565) ;  /* 0x000000000f0c7348 */ /* 0x000fea0003c00000 */
[----:B------:R-:W-:Y:S02]  /*1ae50*/  ELECT P6, UR62, PT ;  /* 0x00000000003e782f */ /* 0x000fe400038c0000 */
[----:B------:R-:W-:Y:S01]  /*1ae60*/  MOV R14, UR62 ;  /* 0x0000003e000e7c02 */ /* 0x000fe20008000f00 */
[----:B------:R-:W-:Y:S10]  /*1ae70*/  ENDCOLLECTIVE ;  /* 0x000000000000791b */ /* 0x000ff40003800000 */
.L_x_565:
[----:B------:R-:W-:Y:S05]  /*1ae80*/  BSYNC B1 ;  /* 0x0000000000017941 */ /* 0x000fea0003800000 */
.L_x_564:
[----:B------:R-:W-:Y:S05]  /*1ae90*/  BRA `(.L_x_566) ;  /* 0xfffffff000487947 */ /* 0x000fea000383ffff */
.L_x_548:
[----:B0-----:R0:W1:Y:S02]  /*1aea0*/  SYNCS.PHASECHK.TRANS64.TRYWAIT P1, [R10+URZ+0x18], R5 ;  /* 0x000018050a0075a7 */ /* 0x001064000802017f */
[----:B-1----:R-:W-:Y:S05]  /*1aeb0*/  @!P1 NANOSLEEP.SYNCS 0x989680 ;  /* 0x009896800000995d */ /* 0x002fea0003900000 */
[----:B------:R-:W1:Y:S02]  /*1aec0*/  @!P1 SYNCS.PHASECHK.TRANS64 P1, [R10+URZ+0x18], R5 ;  /* 0x000018050a0095a7 */ /* 0x000e64000802007f */
[----:B-1----:R-:W-:Y:S05]  /*1aed0*/  @!P1 BRA `(.L_x_548) ;  /* 0xfffffffc00f09947 */ /* 0x002fea000383ffff */
[----:B------:R-:W-:Y:S05]  /*1aee0*/  BRA `(.L_x_567) ;  /* 0xfffffff0007c7947 */ /* 0x000fea000383ffff */
.L_x_557:
[----:B------:R-:W-:Y:S01]  /*1aef0*/  BSSY B0, `(.L_x_568) ;  /* 0x0000006000007945 */ /* 0x000fe20003800000 */
[----:B------:R-:W-:-:S07]  /*1af00*/  IMAD.MOV.U32 R15, RZ, RZ, -0x1 ;  /* 0xffffffffff0f7424 */ /* 0x000fce00078e00ff */
[----:B------:R-:W-:Y:S05]  /*1af10*/  WARPSYNC.COLLECTIVE R15, `(.L_x_569) ;  /* 0x000000000f0c7348 */ /* 0x000fea0003c00000 */
[----:B------:R-:W-:Y:S02]  /*1af20*/  ELECT P6, UR62, PT ;  /* 0x00000000003e782f */ /* 0x000fe400038c0000 */
[----:B------:R-:W-:Y:S01]  /*1af30*/  MOV R14, UR62 ;  /* 0x0000003e000e7c02 */ /* 0x000fe20008000f00 */
[----:B------:R-:W-:Y:S10]  /*1af40*/  ENDCOLLECTIVE ;  /* 0x000000000000791b */ /* 0x000ff40003800000 */
.L_x_569:
[----:B------:R-:W-:Y:S05]  /*1af50*/  BSYNC B0 ;  /* 0x0000000000007941 */ /* 0x000fea0003800000 */
.L_x_568:
[----:B------:R-:W-:Y:S05]  /*1af60*/  BRA `(.L_x_570) ;  /* 0xfffffff800ec7947 */ /* 0x000fea000383ffff */
.L_x_561:
[----:B0-----:R0:W1:Y:S02]  /*1af70*/  SYNCS.PHASECHK.TRANS64.TRYWAIT P0, [R5+URZ], R2 ;  /* 0x00000002050075a7 */ /* 0x001064000800017f */
[----:B-1----:R-:W-:Y:S05]  /*1af80*/  @!P0 NANOSLEEP.SYNCS 0x989680 ;  /* 0x009896800000895d */ /* 0x002fea0003900000 */
[----:B------:R-:W1:Y:S02]  /*1af90*/  @!P0 SYNCS.PHASECHK.TRANS64 P0, [R5+URZ], R2 ;  /* 0x00000002050085a7 */ /* 0x000e64000800007f */
[----:B-1----:R-:W-:Y:S05]  /*1afa0*/  @!P0 BRA `(.L_x_561) ;  /* 0xfffffffc00f08947 */ /* 0x002fea000383ffff */
[----:B------:R-:W-:Y:S05]  /*1afb0*/  BRA `(.L_x_571) ;  /* 0xfffffffc00147947 */ /* 0x000fea000383ffff */
.L_x_562:
[----:B0-----:R0:W1:Y:S02]  /*1afc0*/  SYNCS.PHASECHK.TRANS64.TRYWAIT P0, [R7+URZ], R0 ;  /* 0x00000000070075a7 */ /* 0x001064000800017f */
[----:B-1----:R-:W-:Y:S05]  /*1afd0*/  @!P0 NANOSLEEP.SYNCS 0x989680 ;  /* 0x009896800000895d */ /* 0x002fea0003900000 */
[----:B------:R-:W1:Y:S02]  /*1afe0*/  @!P0 SYNCS.PHASECHK.TRANS64 P0, [R7+URZ], R0 ;  /* 0x00000000070085a7 */ /* 0x000e64000800007f */
[----:B-1----:R-:W-:Y:S05]  /*1aff0*/  @!P0 BRA `(.L_x_562) ;  /* 0xfffffffc00f08947 */ /* 0x002fea000383ffff */
[----:B------:R-:W-:Y:S05]  /*1b000*/  BRA `(.L_x_572) ;  /* 0xfffffffc00247947 */ /* 0x000fea000383ffff */
.L_x_573:
[----:B------:R-:W-:-:S00]  /*1b010*/  BRA `(.L_x_573) ;  /* 0xfffffffc00fc7947 */ /* 0x000fc0000383ffff */
[----:B------:R-:W-:-:S00]  /*1b020*/  NOP ;  /* 0x0000000000007918 */ /* 0x000fc00000000000 */
        /* <DEDUP_REMOVED lines=13> */
.L_x_574:


//--------------------- .nv.global.init           --------------------------
	.section	.nv.global.init,"aw",@progbits
.nv.global.init:
	.type		$str$22,@object
	.size		$str$22,($str$23 - $str$22)
$str$22:
        /*0000*/ 	.byte	0x6b, 0x5f, 0x74, 0x69, 0x6c, 0x65, 0x5f, 0x63, 0x6f, 0x75, 0x6e, 0x74, 0x20, 0x3e, 0x3d, 0x20
        /*0010*/ 	.byte	0x31, 0x00
	.type		$str$23,@object
	.size		$str$23,(__unnamed_1 - $str$23)
$str$23:
        /*0012*/ 	.byte	0x2f, 0x74, 0x6d, 0x70, 0x2f, 0x63, 0x75, 0x74, 0x6c, 0x61, 0x73, 0x73, 0x5f, 0x73, 0x77, 0x65
        /*0022*/ 	.byte	0x65, 0x70, 0x5f, 0x73, 0x72, 0x63, 0x2f, 0x69, 0x6e, 0x63, 0x6c, 0x75, 0x64, 0x65, 0x2f, 0x63
        /*0032*/ 	.byte	0x75, 0x74, 0x6c, 0x61, 0x73, 0x73, 0x2f, 0x67, 0x65, 0x6d, 0x6d, 0x2f, 0x63, 0x6f, 0x6c, 0x6c
        /*0042*/ 	.byte	0x65, 0x63, 0x74, 0x69, 0x76, 0x65, 0x2f, 0x73, 0x6d, 0x39, 0x30, 0x5f, 0x6d, 0x6d, 0x61, 0x5f
        /*0052*/ 	.byte	0x74, 0x6d, 0x61, 0x5f, 0x67, 0x6d, 0x6d, 0x61, 0x5f, 0x73, 0x73, 0x5f, 0x77, 0x61, 0x72, 0x70
        /*0062*/ 	.byte	0x73, 0x70, 0x65, 0x63, 0x69, 0x61, 0x6c, 0x69, 0x7a, 0x65, 0x64, 0x2e, 0x68, 0x70, 0x70, 0x00
	.type		__unnamed_1,@object
	.size		__unnamed_1,(.L_0 - __unnamed_1)
__unnamed_1:
        /* <DEDUP_REMOVED lines=178> */
        /*0b92*/ 	.byte	0x5d, 0x00
.L_0:


//--------------------- .nv.shared._ZN7cutlass13device_kernelINS_4gemm6kernel13GemmUniversalIN4cute5tupleIJiiiiEEENS1_10collective13CollectiveMmaINS1_34MainloopSm90TmaGmmaWarpSpecializedILi3ENS5_IJNS4_1CILi1EEESB_SB_EEENS1_35KernelTmaWarpSpecializedCooperativeEEENS5_IJNSA_ILi256EEESF_NSA_ILi32EEEEEENS_10tfloat32_tENS5_IJlSB_lEEESI_SJ_NS4_8TiledMMAINS4_8MMA_AtomIJNS4_4SM904GMMA30MMA_64x256x8_F32TF32TF32_SS_TNILNSN_7ScaleInE1ELSP_1EEEEEENS4_6LayoutINS5_IJNSA_ILi2EEESB_SB_EEENS5_IJSB_NSA_ILi0EEESV_EEEEENS5_IJNS4_10UnderscoreESY_SY_EEEEENS4_13SM90_TMA_LOADENS4_14ComposedLayoutINS4_7SwizzleILi3ELi4ELi3EEENS4_18smem_ptr_flag_bitsILi32EEENSS_INS5_IJNSA_ILi8EEESG_EEENS5_IJSG_SB_EEEEEEEvNS4_8identityES11_S1B_vS1C_EENS_8epilogue10collective6detail29Sm90TmaWarpSpecializedAdapterINS1F_15DefaultEpilogueISI_SJ_SJ_NS1E_6thread17LinearCombinationISI_Li1EffLNS1J_9ScaleType4KindE0ELNS_15FloatRoundStyleE2ESI_EENS1_15EpilogueDefaultEEEEEvvEEEEvNT_6ParamsE --------------------------
	.section	.nv.shared._ZN7cutlass13device_kernelINS_4gemm6kernel13GemmUniversalIN4cute5tupleIJiiiiEEENS1_10collective13CollectiveMmaINS1_34MainloopSm90TmaGmmaWarpSpecializedILi3ENS5_IJNS4_1CILi1EEESB_SB_EEENS1_35KernelTmaWarpSpecializedCooperativeEEENS5_IJNSA_ILi256EEESF_NSA_ILi32EEEEEENS_10tfloat32_tENS5_IJlSB_lEEESI_SJ_NS4_8TiledMMAINS4_8MMA_AtomIJNS4_4SM904GMMA30MMA_64x256x8_F32TF32TF32_SS_TNILNSN_7ScaleInE1ELSP_1EEEEEENS4_6LayoutINS5_IJNSA_ILi2EEESB_SB_EEENS5_IJSB_NSA_ILi0EEESV_EEEEENS5_IJNS4_10UnderscoreESY_SY_EEEEENS4_13SM90_TMA_LOADENS4_14ComposedLayoutINS4_7SwizzleILi3ELi4ELi3EEENS4_18smem_ptr_flag_bitsILi32EEENSS_INS5_IJNSA_ILi8EEESG_EEENS5_IJSG_SB_EEEEEEEvNS4_8identityES11_S1B_vS1C_EENS_8epilogue10collective6detail29Sm90TmaWarpSpecializedAdapterINS1F_15DefaultEpilogueISI_SJ_SJ_NS1E_6thread17LinearCombinationISI_Li1EffLNS1J_9ScaleType4KindE0ELNS_15FloatRoundStyleE2ESI_EENS1_15EpilogueDefaultEEEEEvvEEEEvNT_6ParamsE,"aw",@nobits
	.sectionflags	@""
	.align	16
	.zero		1024


//--------------------- .nv.shared.reserved.0     --------------------------
	.section	.nv.shared.reserved.0,"aw",@nobits
	.weak		__nv_reservedSMEM_offset_0_alias
	.size		__nv_reservedSMEM_offset_0_alias, 0, 0
	.other		__nv_reservedSMEM_offset_0_alias,@"STO_CUDA_RESERVED_SHARED STV_DEFAULT"
__nv_reservedSMEM_offset_0_alias:
	.zero		0


//--------------------- .nv.global                --------------------------
	.section	.nv.global,"aw",@nobits
.nv.global:
	.type		_ZN39_INTERNAL_d56f9c10_4_k_cu_dc9681b4_58644cute1_E,@object
	.size		_ZN39_INTERNAL_d56f9c10_4_k_cu_dc9681b4_58644cute1_E,(_ZN39_INTERNAL_d56f9c10_4_k_cu_dc9681b4_58644cuda3std3__45__cpo6cbeginE - _ZN39_INTERNAL_d56f9c10_4_k_cu_dc9681b4_58644cute1_E)
_ZN39_INTERNAL_d56f9c10_4_k_cu_dc9681b4_58644cute1_E:
	.zero		1
	.type		_ZN39_INTERNAL_d56f9c10_4_k_cu_dc9681b4_58644cuda3std3__45__cpo6cbeginE,@object
	.size		_ZN39_INTERNAL_d56f9c10_4_k_cu_dc9681b4_58644cuda3std3__45__cpo6cbeginE,(_ZN39_INTERNAL_d56f9c10_4_k_cu_dc9681b4_58644cuda3std3__48in_placeE - _ZN39_INTERNAL_d56f9c10_4_k_cu_dc9681b4_58644cuda3std3__45__cpo6cbeginE)
_ZN39_INTERNAL_d56f9c10_4_k_cu_dc9681b4_58644cuda3std3__45__cpo6cbeginE:
	.zero		1
	.type		_ZN39_INTERNAL_d56f9c10_4_k_cu_dc9681b4_58644cuda3std3__48in_placeE,@object
	.size		_ZN39_INTERNAL_d56f9c10_4_k_cu_dc9681b4_58644cuda3std3__48in_placeE,(_ZN39_INTERNAL_d56f9c10_4_k_cu_dc9681b4_58644cuda3std6ranges3__45__cpo9iter_moveE - _ZN39_INTERNAL_d56f9c10_4_k_cu_dc9681b4_58644cuda3std3__48in_placeE)
_ZN39_INTERNAL_d56f9c10_4_k_cu_dc9681b4_58644cuda3std3__48in_placeE:
	.zero		1
	.type		_ZN39_INTERNAL_d56f9c10_4_k_cu_dc9681b4_58644cuda3std6ranges3__45__cpo9iter_moveE,@object
	.size		_ZN39_INTERNAL_d56f9c10_4_k_cu_dc9681b4_58644cuda3std6ranges3__45__cpo9iter_moveE,(_ZN39_INTERNAL_d56f9c10_4_k_cu_dc9681b4_58644cuda3std3__45__cpo5beginE - _ZN39_INTERNAL_d56f9c10_4_k_cu_dc9681b4_58644cuda3std6ranges3__45__cpo9iter_moveE)
_ZN39_INTERNAL_d56f9c10_4_k_cu_dc9681b4_58644cuda3std6ranges3__45__cpo9iter_moveE:
	.zero		1
	.type		_ZN39_INTERNAL_d56f9c10_4_k_cu_dc9681b4_58644cuda3std3__45__cpo5beginE,@object
	.size		_ZN39_INTERNAL_d56f9c10_4_k_cu_dc9681b4_58644cuda3std3__45__cpo5beginE,(_ZN39_INTERNAL_d56f9c10_4_k_cu_dc9681b4_58644cuda3std3__441_GLOBAL__N__d56f9c10_4_k_cu_dc9681b4_58646ignoreE - _ZN39_INTERNAL_d56f9c10_4_k_cu_dc9681b4_58644cuda3std3__45__cpo5beginE)
_ZN39_INTERNAL_d56f9c10_4_k_cu_dc9681b4_58644cuda3std3__45__cpo5beginE:
	.zero		1
	.type		_ZN39_INTERNAL_d56f9c10_4_k_cu_dc9681b4_58644cuda3std3__441_GLOBAL__N__d56f9c10_4_k_cu_dc9681b4_58646ignoreE,@object
	.size		_ZN39_INTERNAL_d56f9c10_4_k_cu_dc9681b4_58644cuda3std3__441_GLOBAL__N__d56f9c10_4_k_cu_dc9681b4_58646ignoreE,(_ZN39_INTERNAL_d56f9c10_4_k_cu_dc9681b4_58644cute7productE - _ZN39_INTERNAL_d56f9c10_4_k_cu_dc9681b4_58644cuda3std3__441_GLOBAL__N__d56f9c10_4_k_cu_dc9681b4_58646ignoreE)
_ZN39_INTERNAL_d56f9c10_4_k_cu_dc9681b4_58644cuda3std3__441_GLOBAL__N__d56f9c10_4_k_cu_dc9681b4_58646ignoreE:
	.zero		1
	.type		_ZN39_INTERNAL_d56f9c10_4_k_cu_dc9681b4_58644cute7productE,@object
	.size		_ZN39_INTERNAL_d56f9c10_4_k_cu_dc9681b4_58644cute7productE,(_ZN39_INTERNAL_d56f9c10_4_k_cu_dc9681b4_58644cuda3std3__45__cpo3endE - _ZN39_INTERNAL_d56f9c10_4_k_cu_dc9681b4_58644cute7productE)
_ZN39_INTERNAL_d56f9c10_4_k_cu_dc9681b4_58644cute7productE:
	.zero		1
	.type		_ZN39_INTERNAL_d56f9c10_4_k_cu_dc9681b4_58644cuda3std3__45__cpo3endE,@object
	.size		_ZN39_INTERNAL_d56f9c10_4_k_cu_dc9681b4_58644cuda3std3__45__cpo3endE,(_ZN39_INTERNAL_d56f9c10_4_k_cu_dc9681b4_58644cuda3std3__419piecewise_constructE - _ZN39_INTERNAL_d56f9c10_4_k_cu_dc9681b4_58644cuda3std3__45__cpo3endE)
_ZN39_INTERNAL_d56f9c10_4_k_cu_dc9681b4_58644cuda3std3__45__cpo3endE:
	.zero		1
	.type		_ZN39_INTERNAL_d56f9c10_4_k_cu_dc9681b4_58644cuda3std3__419piecewise_constructE,@object
	.size		_ZN39_INTERNAL_d56f9c10_4_k_cu_dc9681b4_58644cuda3std3__419piecewise_constructE,(_ZN39_INTERNAL_d56f9c10_4_k_cu_dc9681b4_58644cuda3std3__45__cpo4cendE - _ZN39_INTERNAL_d56f9c10_4_k_cu_dc9681b4_58644cuda3std3__419piecewise_constructE)
_ZN39_INTERNAL_d56f9c10_4_k_cu_dc9681b4_58644cuda3std3__419piecewise_constructE:
	.zero		1
	.type		_ZN39_INTERNAL_d56f9c10_4_k_cu_dc9681b4_58644cuda3std3__45__cpo4cendE,@object
	.size		_ZN39_INTERNAL_d56f9c10_4_k_cu_dc9681b4_58644cuda3std3__45__cpo4cendE,(_ZN39_INTERNAL_d56f9c10_4_k_cu_dc9681b4_58644cuda3std6ranges3__45__cpo4swapE - _ZN39_INTERNAL_d56f9c10_4_k_cu_dc9681b4_58644cuda3std3__45__cpo4cendE)
_ZN39_INTERNAL_d56f9c10_4_k_cu_dc9681b4_58644cuda3std3__45__cpo4cendE:
	.zero		1
	.type		_ZN39_INTERNAL_d56f9c10_4_k_cu_dc9681b4_58644cuda3std6ranges3__45__cpo4swapE,@object
	.size		_ZN39_INTERNAL_d56f9c10_4_k_cu_dc9681b4_58644cuda3std6ranges3__45__cpo4swapE,(.L_8 - _ZN39_INTERNAL_d56f9c10_4_k_cu_dc9681b4_58644cuda3std6ranges3__45__cpo4swapE)
_ZN39_INTERNAL_d56f9c10_4_k_cu_dc9681b4_58644cuda3std6ranges3__45__cpo4swapE:
	.zero		1
.L_8:


//--------------------- .nv.constant0._ZN7cutlass13device_kernelINS_4gemm6kernel13GemmUniversalIN4cute5tupleIJiiiiEEENS1_10collective13CollectiveMmaINS1_34MainloopSm90TmaGmmaWarpSpecializedILi3ENS5_IJNS4_1CILi1EEESB_SB_EEENS1_35KernelTmaWarpSpecializedCooperativeEEENS5_IJNSA_ILi256EEESF_NSA_ILi32EEEEEENS_10tfloat32_tENS5_IJlSB_lEEESI_SJ_NS4_8TiledMMAINS4_8MMA_AtomIJNS4_4SM904GMMA30MMA_64x256x8_F32TF32TF32_SS_TNILNSN_7ScaleInE1ELSP_1EEEEEENS4_6LayoutINS5_IJNSA_ILi2EEESB_SB_EEENS5_IJSB_NSA_ILi0EEESV_EEEEENS5_IJNS4_10UnderscoreESY_SY_EEEEENS4_13SM90_TMA_LOADENS4_14ComposedLayoutINS4_7SwizzleILi3ELi4ELi3EEENS4_18smem_ptr_flag_bitsILi32EEENSS_INS5_IJNSA_ILi8EEESG_EEENS5_IJSG_SB_EEEEEEEvNS4_8identityES11_S1B_vS1C_EENS_8epilogue10collective6detail29Sm90TmaWarpSpecializedAdapterINS1F_15DefaultEpilogueISI_SJ_SJ_NS1E_6thread17LinearCombinationISI_Li1EffLNS1J_9ScaleType4KindE0ELNS_15FloatRoundStyleE2ESI_EENS1_15EpilogueDefaultEEEEEvvEEEEvNT_6ParamsE --------------------------
	.section	.nv.constant0._ZN7cutlass13device_kernelINS_4gemm6kernel13GemmUniversalIN4cute5tupleIJiiiiEEENS1_10collective13CollectiveMmaINS1_34MainloopSm90TmaGmmaWarpSpecializedILi3ENS5_IJNS4_1CILi1EEESB_SB_EEENS1_35KernelTmaWarpSpecializedCooperativeEEENS5_IJNSA_ILi256EEESF_NSA_ILi32EEEEEENS_10tfloat32_tENS5_IJlSB_lEEESI_SJ_NS4_8TiledMMAINS4_8MMA_AtomIJNS4_4SM904GMMA30MMA_64x256x8_F32TF32TF32_SS_TNILNSN_7ScaleInE1ELSP_1EEEEEENS4_6LayoutINS5_IJNSA_ILi2EEESB_SB_EEENS5_IJSB_NSA_ILi0EEESV_EEEEENS5_IJNS4_10UnderscoreESY_SY_EEEEENS4_13SM90_TMA_LOADENS4_14ComposedLayoutINS4_7SwizzleILi3ELi4ELi3EEENS4_18smem_ptr_flag_bitsILi32EEENSS_INS5_IJNSA_ILi8EEESG_EEENS5_IJSG_SB_EEEEEEEvNS4_8identityES11_S1B_vS1C_EENS_8epilogue10collective6detail29Sm90TmaWarpSpecializedAdapterINS1F_15DefaultEpilogueISI_SJ_SJ_NS1E_6thread17LinearCombinationISI_Li1EffLNS1J_9ScaleType4KindE0ELNS_15FloatRoundStyleE2ESI_EENS1_15EpilogueDefaultEEEEEvvEEEEvNT_6ParamsE,"a",@progbits
	.sectionflags	@""
	.align	4
.nv.constant0._ZN7cutlass13device_kernelINS_4gemm6kernel13GemmUniversalIN4cute5tupleIJiiiiEEENS1_10collective13CollectiveMmaINS1_34MainloopSm90TmaGmmaWarpSpecializedILi3ENS5_IJNS4_1CILi1EEESB_SB_EEENS1_35KernelTmaWarpSpecializedCooperativeEEENS5_IJNSA_ILi256EEESF_NSA_ILi32EEEEEENS_10tfloat32_tENS5_IJlSB_lEEESI_SJ_NS4_8TiledMMAINS4_8MMA_AtomIJNS4_4SM904GMMA30MMA_64x256x8_F32TF32TF32_SS_TNILNSN_7ScaleInE1ELSP_1EEEEEENS4_6LayoutINS5_IJNSA_ILi2EEESB_SB_EEENS5_IJSB_NSA_ILi0EEESV_EEEEENS5_IJNS4_10UnderscoreESY_SY_EEEEENS4_13SM90_TMA_LOADENS4_14ComposedLayoutINS4_7SwizzleILi3ELi4ELi3EEENS4_18smem_ptr_flag_bitsILi32EEENSS_INS5_IJNSA_ILi8EEESG_EEENS5_IJSG_SB_EEEEEEEvNS4_8identityES11_S1B_vS1C_EENS_8epilogue10collective6detail29Sm90TmaWarpSpecializedAdapterINS1F_15DefaultEpilogueISI_SJ_SJ_NS1E_6thread17LinearCombinationISI_Li1EffLNS1J_9ScaleType4KindE0ELNS_15FloatRoundStyleE2ESI_EENS1_15EpilogueDefaultEEEEEvvEEEEvNT_6ParamsE:
	.zero		1664


//--------------------- SYMBOLS --------------------------

	.type		.nv.reservedSmem.offset0,@object
	.size		.nv.reservedSmem.offset0,0x4
	.type		__assertfail,@function
